	.target	sm_90a

	.elftype	@"ET_EXEC"


//--------------------- .note.nv.tkinfo           --------------------------
	.section	.note.nv.tkinfo,"",@"SHT_NOTE"
	.sectionflags	@"SHF_NOTE_NV_TKINFO"
	.tkinfo
        /*0018*/ 	.word	0x00000002
        /*0030*/ 	.string	""
        /*0030*/ 	.string	"ptxas"
        /*0030*/ 	.string	"Cuda compilation tools, release 13.0, V13.0.88"
        /*0030*/ 	.string	"Build cuda_13.0.r13.0/compiler.36424714_0"
        /*0030*/ 	.string	"-arch sm_90a -m 64 "



//--------------------- .note.nv.cuinfo           --------------------------
	.section	.note.nv.cuinfo,"",@"SHT_NOTE"
	.sectionflags	@"SHF_NOTE_NV_CUINFO"
        /*0018*/ 	.short	0x0002
        /*001a*/ 	.short	0x005a
        /*001c*/ 	.short	0x0082
	.zero		2


//--------------------- .nv.info                  --------------------------
	.section	.nv.info,"",@"SHT_CUDA_INFO"
	.align	4


	//----- nvinfo : EIATTR_REGCOUNT
	.align		4
        /*0000*/ 	.byte	0x04, 0x2f
        /*0002*/ 	.short	(.L_15 - .L_14)
	.align		4
.L_14:
        /*0004*/ 	.word	index@(_ZN7cutlass13device_kernelINS_4gemm6kernel13GemmUniversalIN4cute5tupleIJiiiiEEENS1_10collective13CollectiveMmaINS1_34MainloopSm90TmaGmmaWarpSpecializedILi9ENS5_IJNS4_1CILi1EEESB_SB_EEENS1_32KernelTmaWarpSpecializedPingpongEEENS5_IJNSA_ILi64EEENSA_ILi128EEESG_EEEaNS5_IJlSB_lEEEaSI_NS4_8TiledMMAINS4_8MMA_AtomIJNS4_4SM904GMMA27MMA_64x128x32_S32S8S8_SS_TNEEEENS4_6LayoutISC_NS5_IJNSA_ILi0EEESQ_SQ_EEEEENS5_IJNS4_10UnderscoreEST_ST_EEEEENS4_13SM90_TMA_LOADENS4_14ComposedLayoutINS4_7SwizzleILi3ELi4ELi3EEENS4_18smem_ptr_flag_bitsILi8EEENSP_INS5_IJNSA_ILi8EEESG_EEENS5_IJSG_SB_EEEEEEEvNS4_8identityESW_S16_vS17_EENS_8epilogue10collective6detail29Sm90TmaWarpSpecializedAdapterINS1A_15DefaultEpilogueIaSI_SI_NS19_6thread17LinearCombinationIaLi1EiiLNS1E_9ScaleType4KindE0ELNS_15FloatRoundStyleE2EaEENS1_15EpilogueDefaultEEEEEvvEEEEvNT_6ParamsE)
        /*0008*/ 	.word	0x000000a8


	//----- nvinfo : EIATTR_FRAME_SIZE
	.align		4
.L_15:
        /*000c*/ 	.byte	0x04, 0x11
        /*000e*/ 	.short	(.L_17 - .L_16)
	.align		4
.L_16:
        /*0010*/ 	.word	index@(_ZN7cutlass13device_kernelINS_4gemm6kernel13GemmUniversalIN4cute5tupleIJiiiiEEENS1_10collective13CollectiveMmaINS1_34MainloopSm90TmaGmmaWarpSpecializedILi9ENS5_IJNS4_1CILi1EEESB_SB_EEENS1_32KernelTmaWarpSpecializedPingpongEEENS5_IJNSA_ILi64EEENSA_ILi128EEESG_EEEaNS5_IJlSB_lEEEaSI_NS4_8TiledMMAINS4_8MMA_AtomIJNS4_4SM904GMMA27MMA_64x128x32_S32S8S8_SS_TNEEEENS4_6LayoutISC_NS5_IJNSA_ILi0EEESQ_SQ_EEEEENS5_IJNS4_10UnderscoreEST_ST_EEEEENS4_13SM90_TMA_LOADENS4_14ComposedLayoutINS4_7SwizzleILi3ELi4ELi3EEENS4_18smem_ptr_flag_bitsILi8EEENSP_INS5_IJNSA_ILi8EEESG_EEENS5_IJSG_SB_EEEEEEEvNS4_8identityESW_S16_vS17_EENS_8epilogue10collective6detail29Sm90TmaWarpSpecializedAdapterINS1A_15DefaultEpilogueIaSI_SI_NS19_6thread17LinearCombinationIaLi1EiiLNS1E_9ScaleType4KindE0ELNS_15FloatRoundStyleE2EaEENS1_15EpilogueDefaultEEEEEvvEEEEvNT_6ParamsE)
        /*0014*/ 	.word	0x00000008


	//----- nvinfo : EIATTR_MIN_STACK_SIZE
	.align		4
.L_17:
        /*0018*/ 	.byte	0x04, 0x12
        /*001a*/ 	.short	(.L_19 - .L_18)
	.align		4
.L_18:
        /*001c*/ 	.word	index@(_ZN7cutlass13device_kernelINS_4gemm6kernel13GemmUniversalIN4cute5tupleIJiiiiEEENS1_10collective13CollectiveMmaINS1_34MainloopSm90TmaGmmaWarpSpecializedILi9ENS5_IJNS4_1CILi1EEESB_SB_EEENS1_32KernelTmaWarpSpecializedPingpongEEENS5_IJNSA_ILi64EEENSA_ILi128EEESG_EEEaNS5_IJlSB_lEEEaSI_NS4_8TiledMMAINS4_8MMA_AtomIJNS4_4SM904GMMA27MMA_64x128x32_S32S8S8_SS_TNEEEENS4_6LayoutISC_NS5_IJNSA_ILi0EEESQ_SQ_EEEEENS5_IJNS4_10UnderscoreEST_ST_EEEEENS4_13SM90_TMA_LOADENS4_14ComposedLayoutINS4_7SwizzleILi3ELi4ELi3EEENS4_18smem_ptr_flag_bitsILi8EEENSP_INS5_IJNSA_ILi8EEESG_EEENS5_IJSG_SB_EEEEEEEvNS4_8identityESW_S16_vS17_EENS_8epilogue10collective6detail29Sm90TmaWarpSpecializedAdapterINS1A_15DefaultEpilogueIaSI_SI_NS19_6thread17LinearCombinationIaLi1EiiLNS1E_9ScaleType4KindE0ELNS_15FloatRoundStyleE2EaEENS1_15EpilogueDefaultEEEEEvvEEEEvNT_6ParamsE)
        /*0020*/ 	.word	0x00000008
.L_19:


//--------------------- .nv.compat                --------------------------
	.section	.nv.compat,"",@"SHT_CUDA_COMPAT_INFO"
	.align	4
        /*0000*/ 	.byte	0x02, 0x09, 0x01, 0x00, 0x02, 0x02, 0x04, 0x00, 0x02, 0x05, 0x05, 0x00, 0x03, 0x07, 0x01, 0x01
        /*0010*/ 	.byte	0x02, 0x03, 0x01, 0x00, 0x02, 0x06, 0x01, 0x00, 0x04, 0x0b, 0x08, 0x00, 0x00, 0x00, 0x00, 0x00
        /*0020*/ 	.byte	0x00, 0x00, 0x00, 0x00


//--------------------- .nv.info._ZN7cutlass13device_kernelINS_4gemm6kernel13GemmUniversalIN4cute5tupleIJiiiiEEENS1_10collective13CollectiveMmaINS1_34MainloopSm90TmaGmmaWarpSpecializedILi9ENS5_IJNS4_1CILi1EEESB_SB_EEENS1_32KernelTmaWarpSpecializedPingpongEEENS5_IJNSA_ILi64EEENSA_ILi128EEESG_EEEaNS5_IJlSB_lEEEaSI_NS4_8TiledMMAINS4_8MMA_AtomIJNS4_4SM904GMMA27MMA_64x128x32_S32S8S8_SS_TNEEEENS4_6LayoutISC_NS5_IJNSA_ILi0EEESQ_SQ_EEEEENS5_IJNS4_10UnderscoreEST_ST_EEEEENS4_13SM90_TMA_LOADENS4_14ComposedLayoutINS4_7SwizzleILi3ELi4ELi3EEENS4_18smem_ptr_flag_bitsILi8EEENSP_INS5_IJNSA_ILi8EEESG_EEENS5_IJSG_SB_EEEEEEEvNS4_8identityESW_S16_vS17_EENS_8epilogue10collective6detail29Sm90TmaWarpSpecializedAdapterINS1A_15DefaultEpilogueIaSI_SI_NS19_6thread17LinearCombinationIaLi1EiiLNS1E_9ScaleType4KindE0ELNS_15FloatRoundStyleE2EaEENS1_15EpilogueDefaultEEEEEvvEEEEvNT_6ParamsE --------------------------
	.section	.nv.info._ZN7cutlass13device_kernelINS_4gemm6kernel13GemmUniversalIN4cute5tupleIJiiiiEEENS1_10collective13CollectiveMmaINS1_34MainloopSm90TmaGmmaWarpSpecializedILi9ENS5_IJNS4_1CILi1EEESB_SB_EEENS1_32KernelTmaWarpSpecializedPingpongEEENS5_IJNSA_ILi64EEENSA_ILi128EEESG_EEEaNS5_IJlSB_lEEEaSI_NS4_8TiledMMAINS4_8MMA_AtomIJNS4_4SM904GMMA27MMA_64x128x32_S32S8S8_SS_TNEEEENS4_6LayoutISC_NS5_IJNSA_ILi0EEESQ_SQ_EEEEENS5_IJNS4_10UnderscoreEST_ST_EEEEENS4_13SM90_TMA_LOADENS4_14ComposedLayoutINS4_7SwizzleILi3ELi4ELi3EEENS4_18smem_ptr_flag_bitsILi8EEENSP_INS5_IJNSA_ILi8EEESG_EEENS5_IJSG_SB_EEEEEEEvNS4_8identityESW_S16_vS17_EENS_8epilogue10collective6detail29Sm90TmaWarpSpecializedAdapterINS1A_15DefaultEpilogueIaSI_SI_NS19_6thread17LinearCombinationIaLi1EiiLNS1E_9ScaleType4KindE0ELNS_15FloatRoundStyleE2EaEENS1_15EpilogueDefaultEEEEEvvEEEEvNT_6ParamsE,"",@"SHT_CUDA_INFO"
	.sectionflags	@""
	.align	4


	//----- nvinfo : EIATTR_CUDA_API_VERSION
	.align		4
        /*0000*/ 	.byte	0x04, 0x37
        /*0002*/ 	.short	(.L_21 - .L_20)
.L_20:
        /*0004*/ 	.word	0x00000082


	//----- nvinfo : EIATTR_KPARAM_INFO
	.align		4
.L_21:
        /*0008*/ 	.byte	0x04, 0x17
        /*000a*/ 	.short	(.L_23 - .L_22)
.L_22:
        /*000c*/ 	.word	0x00000000
        /*0010*/ 	.short	0x0000
        /*0012*/ 	.short	0x0070
        /*0014*/ 	.byte	0x00, 0xf0, 0x01, 0x10


	//----- nvinfo : EIATTR_SPARSE_MMA_MASK
	.align		4
.L_23:
        /*0018*/ 	.byte	0x03, 0x50
        /*001a*/ 	.short	0x0000


	//----- nvinfo : EIATTR_MAXREG_COUNT
	.align		4
        /*001c*/ 	.byte	0x03, 0x1b
        /*001e*/ 	.short	0x00a8


	//----- nvinfo : EIATTR_NUM_BARRIERS
	.align		4
        /*0020*/ 	.byte	0x02, 0x4c
        /*0022*/ 	.byte	0x01
	.zero		1


	//----- nvinfo : EIATTR_EXTERNS
	.align		4
        /*0024*/ 	.byte	0x04, 0x0f
        /*0026*/ 	.short	(.L_25 - .L_24)


	//   ....[0]....
	.align		4
.L_24:
        /*0028*/ 	.word	index@(__assertfail)


	//----- nvinfo : EIATTR_ANNOTATIONS
	.align		4
.L_25:
        /*002c*/ 	.byte	0x04, 0x55
        /*002e*/ 	.short	(.L_27 - .L_26)


	//   ....[0]....
.L_26:
        /*0030*/ 	.word	0x00000001
        /*0034*/ 	.byte	0xa0, 0x0b, 0x00, 0x00, 0x01, 0x00, 0x00, 0x00, 0xc0, 0x12, 0x00, 0x00, 0x01, 0x00, 0x00, 0x00
        /*0044*/ 	.byte	0x40, 0x54, 0x00, 0x00, 0x01, 0x00, 0x00, 0x00, 0x00, 0x60, 0x00, 0x00


	//----- nvinfo : EIATTR_MERCURY_ISA_VERSION
	.align		4
.L_27:
        /*0050*/ 	.byte	0x03, 0x5f
        /*0052*/ 	.short	0x0101


	//----- nvinfo : EIATTR_INT_WARP_WIDE_INSTR_OFFSETS
	.align		4
        /*0054*/ 	.byte	0x04, 0x31
        /*0056*/ 	.short	(.L_29 - .L_28)


	//   ....[0]....
.L_28:
        /*0058*/ 	.word	0x00000500


	//   ....[1]....
        /*005c*/ 	.word	0x00000520


	//   ....[2]....
        /*0060*/ 	.word	0x000005a0


	//   ....[3]....
        /*0064*/ 	.word	0x000005b0


	//   ....[4]....
        /*0068*/ 	.word	0x000005c0


	//   ....[5]....
        /*006c*/ 	.word	0x000005e0


	//   ....[6]....
        /*0070*/ 	.word	0x00000630


	//   ....[7]....
        /*0074*/ 	.word	0x00000650


	//----- nvinfo : EIATTR_COOP_GROUP_MASK_REGIDS
	.align		4
.L_29:
        /*0078*/ 	.byte	0x04, 0x29
        /*007a*/ 	.short	(.L_31 - .L_30)


	//   ....[0]....
.L_30:
        /*007c*/ 	.word	0xffffffff


	//   ....[1]....
        /*0080*/ 	.word	0xffffffff


	//   ....[2]....
        /*0084*/ 	.word	0xffffffff


	//   ....[3]....
        /*0088*/ 	.word	0xffffffff


	//   ....[4]....
        /*008c*/ 	.word	0xffffffff


	//   ....[5]....
        /*0090*/ 	.word	0xffffffff


	//----- nvinfo : EIATTR_COOP_GROUP_INSTR_OFFSETS
	.align		4
.L_31:
        /*0094*/ 	.byte	0x04, 0x28
        /*0096*/ 	.short	(.L_33 - .L_32)


	//   ....[0]....
.L_32:
        /*0098*/ 	.word	0x00000070


	//   ....[1]....
        /*009c*/ 	.word	0x00000080


	//   ....[2]....
        /*00a0*/ 	.word	0x00000140


	//   ....[3]....
        /*00a4*/ 	.word	0x000003a0


	//   ....[4]....
        /*00a8*/ 	.word	0x000003e0


	//   ....[5]....
        /*00ac*/ 	.word	0x00000420


	//----- nvinfo : EIATTR_REG_RECONFIG
	.align		4
.L_33:
        /*00b0*/ 	.byte	0x01, 0x54
	.zero		2


	//----- nvinfo : EIATTR_SYSCALL_OFFSETS
	.align		4
        /*00b4*/ 	.byte	0x04, 0x46
        /*00b6*/ 	.short	(.L_35 - .L_34)


	//   ....[0]....
.L_34:
        /*00b8*/ 	.word	0x00001700


	//----- nvinfo : EIATTR_MBARRIER_INSTR_OFFSETS
	.align		4
.L_35:
        /*00bc*/ 	.byte	0x04, 0x39
        /*00be*/ 	.short	(.L_37 - .L_36)


	//   ....[0]....
.L_36:
        /*00c0*/ 	.word	0x00000260
        /*00c4*/ 	.word	0x000000ff
        /*00c8*/ 	.word	0x00000000
        /*00cc*/ 	.short	0x0100
        /*00ce*/ 	.byte	0x08
	.zero		1


	//   ....[1]....
        /*00d0*/ 	.word	0x00000270
        /*00d4*/ 	.word	0x000000ff
        /*00d8*/ 	.word	0x00000048
        /*00dc*/ 	.short	0x0100
        /*00de*/ 	.byte	0x08
	.zero		1


	//   ....[2]....
        /*00e0*/ 	.word	0x00000280
        /*00e4*/ 	.word	0x000000ff
        /*00e8*/ 	.word	0x00000008
        /*00ec*/ 	.short	0x0100
        /*00ee*/ 	.byte	0x08
	.zero		1


	//   ....[3]....
        /*00f0*/ 	.word	0x00000290
        /*00f4*/ 	.word	0x000000ff
        /*00f8*/ 	.word	0x00000050
        /*00fc*/ 	.short	0x0100
        /*00fe*/ 	.byte	0x08
	.zero		1


	//   ....[4]....
        /*0100*/ 	.word	0x000002a0
        /*0104*/ 	.word	0x000000ff
        /*0108*/ 	.word	0x00000010
        /*010c*/ 	.short	0x0100
        /*010e*/ 	.byte	0x08
	.zero		1


	//   ....[5]....
        /*0110*/ 	.word	0x000002b0
        /*0114*/ 	.word	0x000000ff
        /*0118*/ 	.word	0x00000058
        /*011c*/ 	.short	0x0100
        /*011e*/ 	.byte	0x08
	.zero		1


	//   ....[6]....
        /*0120*/ 	.word	0x000002c0
        /*0124*/ 	.word	0x000000ff
        /*0128*/ 	.word	0x00000018
        /*012c*/ 	.short	0x0100
        /*012e*/ 	.byte	0x08
	.zero		1


	//   ....[7]....
        /*0130*/ 	.word	0x000002d0
        /*0134*/ 	.word	0x000000ff
        /*0138*/ 	.word	0x00000060
        /*013c*/ 	.short	0x0100
        /*013e*/ 	.byte	0x08
	.zero		1


	//   ....[8]....
        /*0140*/ 	.word	0x000002e0
        /*0144*/ 	.word	0x000000ff
        /*0148*/ 	.word	0x00000020
        /*014c*/ 	.short	0x0100
        /*014e*/ 	.byte	0x08
	.zero		1


	//   ....[9]....
        /*0150*/ 	.word	0x000002f0
        /*0154*/ 	.word	0x000000ff
        /*0158*/ 	.word	0x00000068
        /*015c*/ 	.short	0x0100
        /*015e*/ 	.byte	0x08
	.zero		1


	//   ....[10]....
        /*0160*/ 	.word	0x00000300
        /*0164*/ 	.word	0x000000ff
        /*0168*/ 	.word	0x00000028
        /*016c*/ 	.short	0x0100
        /*016e*/ 	.byte	0x08
	.zero		1


	//   ....[11]....
        /*0170*/ 	.word	0x00000310
        /*0174*/ 	.word	0x000000ff
        /*0178*/ 	.word	0x00000070
        /*017c*/ 	.short	0x0100
        /*017e*/ 	.byte	0x08
	.zero		1


	//   ....[12]....
        /*0180*/ 	.word	0x00000320
        /*0184*/ 	.word	0x000000ff
        /*0188*/ 	.word	0x00000030
        /*018c*/ 	.short	0x0100
        /*018e*/ 	.byte	0x08
	.zero		1


	//   ....[13]....
        /*0190*/ 	.word	0x00000330
        /*0194*/ 	.word	0x000000ff
        /*0198*/ 	.word	0x00000078
        /*019c*/ 	.short	0x0100
        /*019e*/ 	.byte	0x08
	.zero		1


	//   ....[14]....
        /*01a0*/ 	.word	0x00000340
        /*01a4*/ 	.word	0x000000ff
        /*01a8*/ 	.word	0x00000038
        /*01ac*/ 	.short	0x0100
        /*01ae*/ 	.byte	0x08
	.zero		1


	//   ....[15]....
        /*01b0*/ 	.word	0x00000350
        /*01b4*/ 	.word	0x000000ff
        /*01b8*/ 	.word	0x00000080
        /*01bc*/ 	.short	0x0100
        /*01be*/ 	.byte	0x08
	.zero		1


	//   ....[16]....
        /*01c0*/ 	.word	0x00000360
        /*01c4*/ 	.word	0x000000ff
        /*01c8*/ 	.word	0x00000040
        /*01cc*/ 	.short	0x0100
        /*01ce*/ 	.byte	0x08
	.zero		1


	//   ....[17]....
        /*01d0*/ 	.word	0x00000370
        /*01d4*/ 	.word	0x000000ff
        /*01d8*/ 	.word	0x00000088
        /*01dc*/ 	.short	0x0100
        /*01de*/ 	.byte	0x08
	.zero		1


	//   ....[18]....
        /*01e0*/ 	.word	0x00000690
        /*01e4*/ 	.word	0x000000ff
        /*01e8*/ 	.word	0x000000c0
        /*01ec*/ 	.short	0x0100
        /*01ee*/ 	.byte	0x08
	.zero		1


	//   ....[19]....
        /*01f0*/ 	.word	0x00000700
        /*01f4*/ 	.word	0x000000ff
        /*01f8*/ 	.word	0x000000c8
        /*01fc*/ 	.short	0x0100
        /*01fe*/ 	.byte	0x08
	.zero		1


	//   ....[20]....
        /*0200*/ 	.word	0x00000720
        /*0204*/ 	.word	0x000000ff
        /*0208*/ 	.word	0x000000a0
        /*020c*/ 	.short	0x0100
        /*020e*/ 	.byte	0x09
	.zero		1


	//   ....[21]....
        /*0210*/ 	.word	0x00000730
        /*0214*/ 	.word	0x000000ff
        /*0218*/ 	.word	0x000000a8
        /*021c*/ 	.short	0x0100
        /*021e*/ 	.byte	0x09
	.zero		1


	//   ....[22]....
        /*0220*/ 	.word	0x00000740
        /*0224*/ 	.word	0x000000ff
        /*0228*/ 	.word	0x000000b0
        /*022c*/ 	.short	0x0100
        /*022e*/ 	.byte	0x09
	.zero		1


	//   ....[23]....
        /*0230*/ 	.word	0x00000750
        /*0234*/ 	.word	0x000000ff
        /*0238*/ 	.word	0x000000b8
        /*023c*/ 	.short	0x0100
        /*023e*/ 	.byte	0x09
	.zero		1


	//   ....[24]....
        /*0240*/ 	.word	0x000015c0
        /*0244*/ 	.word	0x000000ff
        /*0248*/ 	.word	0xfffffff8
        /*024c*/ 	.short	0x010a
        /*024e*/ 	.byte	0x2b
	.zero		1


	//   ....[25]....
        /*0250*/ 	.word	0x00001790
        /*0254*/ 	.word	0x00000003
        /*0258*/ 	.word	0x00000000
        /*025c*/ 	.short	0x010a
        /*025e*/ 	.byte	0x3f
	.zero		1


	//   ....[26]....
        /*0260*/ 	.word	0x000017f0
        /*0264*/ 	.word	0x00000003
        /*0268*/ 	.word	0x00000000
        /*026c*/ 	.short	0x010a
        /*026e*/ 	.byte	0x3f
	.zero		1


	//   ....[27]....
        /*0270*/ 	.word	0x00001b50
        /*0274*/ 	.word	0x000000ff
        /*0278*/ 	.word	0x00000000
        /*027c*/ 	.short	0x010a
        /*027e*/ 	.byte	0x04
	.zero		1


	//   ....[28]....
        /*0280*/ 	.word	0x00001b90
        /*0284*/ 	.word	0x000000ff
        /*0288*/ 	.word	0x00000000
        /*028c*/ 	.short	0x010a
        /*028e*/ 	.byte	0x04
	.zero		1


	//   ....[29]....
        /*0290*/ 	.word	0x00001df0
        /*0294*/ 	.word	0x000000ff
        /*0298*/ 	.word	0x00000000
        /*029c*/ 	.short	0x0101
        /*029e*/ 	.byte	0x04
	.zero		1


	//   ....[30]....
        /*02a0*/ 	.word	0x00001ef0
        /*02a4*/ 	.word	0x00000003
        /*02a8*/ 	.word	0x00000000
        /*02ac*/ 	.short	0x0101
        /*02ae*/ 	.byte	0x2e
	.zero		1


	//   ....[31]....
        /*02b0*/ 	.word	0x00001fc0
        /*02b4*/ 	.word	0x000000ff
        /*02b8*/ 	.word	0x00000000
        /*02bc*/ 	.short	0x0101
        /*02be*/ 	.byte	0x06
	.zero		1


	//   ....[32]....
        /*02c0*/ 	.word	0x00002030
        /*02c4*/ 	.word	0x000000ff
        /*02c8*/ 	.word	0x00000008
        /*02cc*/ 	.short	0x010a
        /*02ce*/ 	.byte	0x2b
	.zero		1


	//   ....[33]....
        /*02d0*/ 	.word	0x00005480
        /*02d4*/ 	.word	0x00000000
        /*02d8*/ 	.word	0x00000000
        /*02dc*/ 	.short	0x0101
        /*02de*/ 	.byte	0x2e
	.zero		1


	//   ....[34]....
        /*02e0*/ 	.word	0x00005d70
        /*02e4*/ 	.word	0x0000000b
        /*02e8*/ 	.word	0x00000048
        /*02ec*/ 	.short	0x010a
        /*02ee*/ 	.byte	0x3f
	.zero		1


	//   ....[35]....
        /*02f0*/ 	.word	0x00006130
        /*02f4*/ 	.word	0x00000006
        /*02f8*/ 	.word	0x000000c8
        /*02fc*/ 	.short	0x0101
        /*02fe*/ 	.byte	0x3f
	.zero		1


	//   ....[36]....
        /*0300*/ 	.word	0x00006850
        /*0304*/ 	.word	0x00000007
        /*0308*/ 	.word	0x00000000
        /*030c*/ 	.short	0x010a
        /*030e*/ 	.byte	0x3f
	.zero		1


	//   ....[37]....
        /*0310*/ 	.word	0x000068d0
        /*0314*/ 	.word	0x00000006
        /*0318*/ 	.word	0x00000000
        /*031c*/ 	.short	0x010a
        /*031e*/ 	.byte	0x3f
	.zero		1


	//   ....[38]....
        /*0320*/ 	.word	0x00006960
        /*0324*/ 	.word	0x00000007
        /*0328*/ 	.word	0x00000000
        /*032c*/ 	.short	0x010a
        /*032e*/ 	.byte	0x3f
	.zero		1


	//   ....[39]....
        /*0330*/ 	.word	0x000069f0
        /*0334*/ 	.word	0x00000006
        /*0338*/ 	.word	0x00000000
        /*033c*/ 	.short	0x010a
        /*033e*/ 	.byte	0x3f
	.zero		1


	//   ....[40]....
        /*0340*/ 	.word	0x00006a80
        /*0344*/ 	.word	0x00000007
        /*0348*/ 	.word	0x00000000
        /*034c*/ 	.short	0x010a
        /*034e*/ 	.byte	0x3f
	.zero		1


	//   ....[41]....
        /*0350*/ 	.word	0x00006b10
        /*0354*/ 	.word	0x00000006
        /*0358*/ 	.word	0x00000000
        /*035c*/ 	.short	0x010a
        /*035e*/ 	.byte	0x3f
	.zero		1


	//   ....[42]....
        /*0360*/ 	.word	0x00006ba0
        /*0364*/ 	.word	0x00000007
        /*0368*/ 	.word	0x00000000
        /*036c*/ 	.short	0x010a
        /*036e*/ 	.byte	0x3f
	.zero		1


	//   ....[43]....
        /*0370*/ 	.word	0x00006c30
        /*0374*/ 	.word	0x00000006
        /*0378*/ 	.word	0x00000000
        /*037c*/ 	.short	0x010a
        /*037e*/ 	.byte	0x3f
	.zero		1


	//   ....[44]....
        /*0380*/ 	.word	0x00006cc0
        /*0384*/ 	.word	0x00000005
        /*0388*/ 	.word	0x00000000
        /*038c*/ 	.short	0x010a
        /*038e*/ 	.byte	0x3f
	.zero		1


	//   ....[45]....
        /*0390*/ 	.word	0x00006d30
        /*0394*/ 	.word	0x00000003
        /*0398*/ 	.word	0xfffffff8
        /*039c*/ 	.short	0x010a
        /*039e*/ 	.byte	0x3f
	.zero		1


	//   ....[46]....
        /*03a0*/ 	.word	0x00006d80
        /*03a4*/ 	.word	0x00000003
        /*03a8*/ 	.word	0x00000000
        /*03ac*/ 	.short	0x010a
        /*03ae*/ 	.byte	0x3f
	.zero		1


	//   ....[47]....
        /*03b0*/ 	.word	0x00006de0
        /*03b4*/ 	.word	0x00000004
        /*03b8*/ 	.word	0x00000000
        /*03bc*/ 	.short	0x010a
        /*03be*/ 	.byte	0x3f
	.zero		1


	//   ....[48]....
        /*03c0*/ 	.word	0x00006e40
        /*03c4*/ 	.word	0x00000004
        /*03c8*/ 	.word	0x00000008
        /*03cc*/ 	.short	0x010a
        /*03ce*/ 	.byte	0x3f
	.zero		1


	//   ....[49]....
        /*03d0*/ 	.word	0x00006f10
        /*03d4*/ 	.word	0x0000000b
        /*03d8*/ 	.word	0x00000048
        /*03dc*/ 	.short	0x010a
        /*03de*/ 	.byte	0x3f
	.zero		1


	//   ....[50]....
        /*03e0*/ 	.word	0x00006fe0
        /*03e4*/ 	.word	0x00000007
        /*03e8*/ 	.word	0x00000000
        /*03ec*/ 	.short	0x010a
        /*03ee*/ 	.byte	0x3f
	.zero		1


	//   ....[51]....
        /*03f0*/ 	.word	0x00007030
        /*03f4*/ 	.word	0x00000006
        /*03f8*/ 	.word	0x00000000
        /*03fc*/ 	.short	0x010a
        /*03fe*/ 	.byte	0x3f
	.zero		1


	//   ....[52]....
        /*0400*/ 	.word	0x00007080
        /*0404*/ 	.word	0x00000007
        /*0408*/ 	.word	0x00000000
        /*040c*/ 	.short	0x010a
        /*040e*/ 	.byte	0x3f
	.zero		1


	//   ....[53]....
        /*0410*/ 	.word	0x000070d0
        /*0414*/ 	.word	0x00000006
        /*0418*/ 	.word	0x00000000
        /*041c*/ 	.short	0x010a
        /*041e*/ 	.byte	0x3f
	.zero		1


	//   ....[54]....
        /*0420*/ 	.word	0x00007120
        /*0424*/ 	.word	0x00000007
        /*0428*/ 	.word	0x00000000
        /*042c*/ 	.short	0x010a
        /*042e*/ 	.byte	0x3f
	.zero		1


	//   ....[55]....
        /*0430*/ 	.word	0x00007170
        /*0434*/ 	.word	0x00000006
        /*0438*/ 	.word	0x00000000
        /*043c*/ 	.short	0x010a
        /*043e*/ 	.byte	0x3f
	.zero		1


	//   ....[56]....
        /*0440*/ 	.word	0x000071c0
        /*0444*/ 	.word	0x00000007
        /*0448*/ 	.word	0x00000000
        /*044c*/ 	.short	0x010a
        /*044e*/ 	.byte	0x3f
	.zero		1


	//   ....[57]....
        /*0450*/ 	.word	0x00007210
        /*0454*/ 	.word	0x00000006
        /*0458*/ 	.word	0x00000000
        /*045c*/ 	.short	0x010a
        /*045e*/ 	.byte	0x3f
	.zero		1


	//----- nvinfo : EIATTR_NUM_MBARRIERS
	.align		4
.L_37:
        /*0460*/ 	.byte	0x03, 0x38
        /*0462*/ 	.short	0x0018


	//----- nvinfo : EIATTR_EXIT_INSTR_OFFSETS
	.align		4
        /*0464*/ 	.byte	0x04, 0x1c
        /*0466*/ 	.short	(.L_39 - .L_38)


	//   ....[0]....
.L_38:
        /*0468*/ 	.word	0x00001250


	//   ....[1]....
        /*046c*/ 	.word	0x000012b0


	//   ....[2]....
        /*0470*/ 	.word	0x00005aa0


	//   ....[3]....
        /*0474*/ 	.word	0x00005ad0


	//   ....[4]....
        /*0478*/ 	.word	0x00006d10


	//----- nvinfo : EIATTR_MAX_THREADS
	.align		4
.L_39:
        /*047c*/ 	.byte	0x04, 0x05
        /*047e*/ 	.short	(.L_41 - .L_40)
.L_40:
        /*0480*/ 	.word	0x00000180
        /*0484*/ 	.word	0x00000001
        /*0488*/ 	.word	0x00000001


	//----- nvinfo : EIATTR_CRS_STACK_SIZE
	.align		4
.L_41:
        /*048c*/ 	.byte	0x04, 0x1e
        /*048e*/ 	.short	(.L_43 - .L_42)
.L_42:
        /*0490*/ 	.word	0x00000000


	//----- nvinfo : EIATTR_CBANK_PARAM_SIZE
	.align		4
.L_43:
        /*0494*/ 	.byte	0x03, 0x19
        /*0496*/ 	.short	0x0470


	//----- nvinfo : EIATTR_PARAM_CBANK
	.align		4
        /*0498*/ 	.byte	0x04, 0x0a
        /*049a*/ 	.short	(.L_45 - .L_44)
	.align		4
.L_44:
        /*049c*/ 	.word	index@(.nv.constant0._ZN7cutlass13device_kernelINS_4gemm6kernel13GemmUniversalIN4cute5tupleIJiiiiEEENS1_10collective13CollectiveMmaINS1_34MainloopSm90TmaGmmaWarpSpecializedILi9ENS5_IJNS4_1CILi1EEESB_SB_EEENS1_32KernelTmaWarpSpecializedPingpongEEENS5_IJNSA_ILi64EEENSA_ILi128EEESG_EEEaNS5_IJlSB_lEEEaSI_NS4_8TiledMMAINS4_8MMA_AtomIJNS4_4SM904GMMA27MMA_64x128x32_S32S8S8_SS_TNEEEENS4_6LayoutISC_NS5_IJNSA_ILi0EEESQ_SQ_EEEEENS5_IJNS4_10UnderscoreEST_ST_EEEEENS4_13SM90_TMA_LOADENS4_14ComposedLayoutINS4_7SwizzleILi3ELi4ELi3EEENS4_18smem_ptr_flag_bitsILi8EEENSP_INS5_IJNSA_ILi8EEESG_EEENS5_IJSG_SB_EEEEEEEvNS4_8identityESW_S16_vS17_EENS_8epilogue10collective6detail29Sm90TmaWarpSpecializedAdapterINS1A_15DefaultEpilogueIaSI_SI_NS19_6thread17LinearCombinationIaLi1EiiLNS1E_9ScaleType4KindE0ELNS_15FloatRoundStyleE2EaEENS1_15EpilogueDefaultEEEEEvvEEEEvNT_6ParamsE)
        /*04a0*/ 	.short	0x0210
        /*04a2*/ 	.short	0x0470


	//----- nvinfo : EIATTR_SW_WAR
	.align		4
.L_45:
        /*04a4*/ 	.byte	0x04, 0x36
        /*04a6*/ 	.short	(.L_47 - .L_46)
.L_46:
        /*04a8*/ 	.word	0x00000008
.L_47:


//--------------------- .nv.callgraph             --------------------------
	.section	.nv.callgraph,"",@"SHT_CUDA_CALLGRAPH"
	.align	4
	.sectionentsize	8
	.align		4
        /*0000*/ 	.word	0x00000000
	.align		4
        /*0004*/ 	.word	0xffffffff
	.align		4
        /*0008*/ 	.word	index@(_ZN7cutlass13device_kernelINS_4gemm6kernel13GemmUniversalIN4cute5tupleIJiiiiEEENS1_10collective13CollectiveMmaINS1_34MainloopSm90TmaGmmaWarpSpecializedILi9ENS5_IJNS4_1CILi1EEESB_SB_EEENS1_32KernelTmaWarpSpecializedPingpongEEENS5_IJNSA_ILi64EEENSA_ILi128EEESG_EEEaNS5_IJlSB_lEEEaSI_NS4_8TiledMMAINS4_8MMA_AtomIJNS4_4SM904GMMA27MMA_64x128x32_S32S8S8_SS_TNEEEENS4_6LayoutISC_NS5_IJNSA_ILi0EEESQ_SQ_EEEEENS5_IJNS4_10UnderscoreEST_ST_EEEEENS4_13SM90_TMA_LOADENS4_14ComposedLayoutINS4_7SwizzleILi3ELi4ELi3EEENS4_18smem_ptr_flag_bitsILi8EEENSP_INS5_IJNSA_ILi8EEESG_EEENS5_IJSG_SB_EEEEEEEvNS4_8identityESW_S16_vS17_EENS_8epilogue10collective6detail29Sm90TmaWarpSpecializedAdapterINS1A_15DefaultEpilogueIaSI_SI_NS19_6thread17LinearCombinationIaLi1EiiLNS1E_9ScaleType4KindE0ELNS_15FloatRoundStyleE2EaEENS1_15EpilogueDefaultEEEEEvvEEEEvNT_6ParamsE)
	.align		4
        /*000c*/ 	.word	index@(__assertfail)
	.align		4
        /*0010*/ 	.word	0x00000000
	.align		4
        /*0014*/ 	.word	0xfffffffe
	.align		4
        /*0018*/ 	.word	0x00000000
	.align		4
        /*001c*/ 	.word	0xfffffffd
	.align		4
        /*0020*/ 	.word	0x00000000
	.align		4
        /*0024*/ 	.word	0xfffffffc


//--------------------- .nv.constant4             --------------------------
	.section	.nv.constant4,"a",@progbits
	.align	8
	.align		8
.nv.constant4:
        /*0000*/ 	.dword	__assertfail
	.align		8
        /*0008*/ 	.dword	__unnamed_1
	.align		8
        /*0010*/ 	.dword	_ZN40_INTERNAL_6255fb35_4_k_cu_917789f4_115884cuda3std3__45__cpo5beginE
	.align		8
        /*0018*/ 	.dword	_ZN40_INTERNAL_6255fb35_4_k_cu_917789f4_115884cuda3std3__45__cpo3endE
	.align		8
        /*0020*/ 	.dword	_ZN40_INTERNAL_6255fb35_4_k_cu_917789f4_115884cuda3std3__45__cpo6cbeginE
	.align		8
        /*0028*/ 	.dword	_ZN40_INTERNAL_6255fb35_4_k_cu_917789f4_115884cuda3std3__45__cpo4cendE
	.align		8
        /*0030*/ 	.dword	_ZN40_INTERNAL_6255fb35_4_k_cu_917789f4_115884cuda3std3__442_GLOBAL__N__6255fb35_4_k_cu_917789f4_115886ignoreE
	.align		8
        /*0038*/ 	.dword	_ZN40_INTERNAL_6255fb35_4_k_cu_917789f4_115884cuda3std3__419piecewise_constructE
	.align		8
        /*0040*/ 	.dword	_ZN40_INTERNAL_6255fb35_4_k_cu_917789f4_115884cuda3std3__48in_placeE
	.align		8
        /*0048*/ 	.dword	_ZN40_INTERNAL_6255fb35_4_k_cu_917789f4_115884cuda3std6ranges3__45__cpo4swapE
	.align		8
        /*0050*/ 	.dword	_ZN40_INTERNAL_6255fb35_4_k_cu_917789f4_115884cuda3std6ranges3__45__cpo9iter_moveE
	.align		8
        /*0058*/ 	.dword	_ZN40_INTERNAL_6255fb35_4_k_cu_917789f4_115884cute7productE
	.align		8
        /*0060*/ 	.dword	_ZN40_INTERNAL_6255fb35_4_k_cu_917789f4_115884cute1_E
	.align		8
        /*0068*/ 	.dword	$str$22
	.align		8
        /*0070*/ 	.dword	$str$23


//--------------------- .text._ZN7cutlass13device_kernelINS_4gemm6kernel13GemmUniversalIN4cute5tupleIJiiiiEEENS1_10collective13CollectiveMmaINS1_34MainloopSm90TmaGmmaWarpSpecializedILi9ENS5_IJNS4_1CILi1EEESB_SB_EEENS1_32KernelTmaWarpSpecializedPingpongEEENS5_IJNSA_ILi64EEENSA_ILi128EEESG_EEEaNS5_IJlSB_lEEEaSI_NS4_8TiledMMAINS4_8MMA_AtomIJNS4_4SM904GMMA27MMA_64x128x32_S32S8S8_SS_TNEEEENS4_6LayoutISC_NS5_IJNSA_ILi0EEESQ_SQ_EEEEENS5_IJNS4_10UnderscoreEST_ST_EEEEENS4_13SM90_TMA_LOADENS4_14ComposedLayoutINS4_7SwizzleILi3ELi4ELi3EEENS4_18smem_ptr_flag_bitsILi8EEENSP_INS5_IJNSA_ILi8EEESG_EEENS5_IJSG_SB_EEEEEEEvNS4_8identityESW_S16_vS17_EENS_8epilogue10collective6detail29Sm90TmaWarpSpecializedAdapterINS1A_15DefaultEpilogueIaSI_SI_NS19_6thread17LinearCombinationIaLi1EiiLNS1E_9ScaleType4KindE0ELNS_15FloatRoundStyleE2EaEENS1_15EpilogueDefaultEEEEEvvEEEEvNT_6ParamsE --------------------------
	.section	.text._ZN7cutlass13device_kernelINS_4gemm6kernel13GemmUniversalIN4cute5tupleIJiiiiEEENS1_10collective13CollectiveMmaINS1_34MainloopSm90TmaGmmaWarpSpecializedILi9ENS5_IJNS4_1CILi1EEESB_SB_EEENS1_32KernelTmaWarpSpecializedPingpongEEENS5_IJNSA_ILi64EEENSA_ILi128EEESG_EEEaNS5_IJlSB_lEEEaSI_NS4_8TiledMMAINS4_8MMA_AtomIJNS4_4SM904GMMA27MMA_64x128x32_S32S8S8_SS_TNEEEENS4_6LayoutISC_NS5_IJNSA_ILi0EEESQ_SQ_EEEEENS5_IJNS4_10UnderscoreEST_ST_EEEEENS4_13SM90_TMA_LOADENS4_14ComposedLayoutINS4_7SwizzleILi3ELi4ELi3EEENS4_18smem_ptr_flag_bitsILi8EEENSP_INS5_IJNSA_ILi8EEESG_EEENS5_IJSG_SB_EEEEEEEvNS4_8identityESW_S16_vS17_EENS_8epilogue10collective6detail29Sm90TmaWarpSpecializedAdapterINS1A_15DefaultEpilogueIaSI_SI_NS19_6thread17LinearCombinationIaLi1EiiLNS1E_9ScaleType4KindE0ELNS_15FloatRoundStyleE2EaEENS1_15EpilogueDefaultEEEEEvvEEEEvNT_6ParamsE,"ax",@progbits
	.align	128
.text._ZN7cutlass13device_kernelINS_4gemm6kernel13GemmUniversalIN4cute5tupleIJiiiiEEENS1_10collective13CollectiveMmaINS1_34MainloopSm90TmaGmmaWarpSpecializedILi9ENS5_IJNS4_1CILi1EEESB_SB_EEENS1_32KernelTmaWarpSpecializedPingpongEEENS5_IJNSA_ILi64EEENSA_ILi128EEESG_EEEaNS5_IJlSB_lEEEaSI_NS4_8TiledMMAINS4_8MMA_AtomIJNS4_4SM904GMMA27MMA_64x128x32_S32S8S8_SS_TNEEEENS4_6LayoutISC_NS5_IJNSA_ILi0EEESQ_SQ_EEEEENS5_IJNS4_10UnderscoreEST_ST_EEEEENS4_13SM90_TMA_LOADENS4_14ComposedLayoutINS4_7SwizzleILi3ELi4ELi3EEENS4_18smem_ptr_flag_bitsILi8EEENSP_INS5_IJNSA_ILi8EEESG_EEENS5_IJSG_SB_EEEEEEEvNS4_8identityESW_S16_vS17_EENS_8epilogue10collective6detail29Sm90TmaWarpSpecializedAdapterINS1A_15DefaultEpilogueIaSI_SI_NS19_6thread17LinearCombinationIaLi1EiiLNS1E_9ScaleType4KindE0ELNS_15FloatRoundStyleE2EaEENS1_15EpilogueDefaultEEEEEvvEEEEvNT_6ParamsE:
        .type           _ZN7cutlass13device_kernelINS_4gemm6kernel13GemmUniversalIN4cute5tupleIJiiiiEEENS1_10collective13CollectiveMmaINS1_34MainloopSm90TmaGmmaWarpSpecializedILi9ENS5_IJNS4_1CILi1EEESB_SB_EEENS1_32KernelTmaWarpSpecializedPingpongEEENS5_IJNSA_ILi64EEENSA_ILi128EEESG_EEEaNS5_IJlSB_lEEEaSI_NS4_8TiledMMAINS4_8MMA_AtomIJNS4_4SM904GMMA27MMA_64x128x32_S32S8S8_SS_TNEEEENS4_6LayoutISC_NS5_IJNSA_ILi0EEESQ_SQ_EEEEENS5_IJNS4_10UnderscoreEST_ST_EEEEENS4_13SM90_TMA_LOADENS4_14ComposedLayoutINS4_7SwizzleILi3ELi4ELi3EEENS4_18smem_ptr_flag_bitsILi8EEENSP_INS5_IJNSA_ILi8EEESG_EEENS5_IJSG_SB_EEEEEEEvNS4_8identityESW_S16_vS17_EENS_8epilogue10collective6detail29Sm90TmaWarpSpecializedAdapterINS1A_15DefaultEpilogueIaSI_SI_NS19_6thread17LinearCombinationIaLi1EiiLNS1E_9ScaleType4KindE0ELNS_15FloatRoundStyleE2EaEENS1_15EpilogueDefaultEEEEEvvEEEEvNT_6ParamsE,@function
        .size           _ZN7cutlass13device_kernelINS_4gemm6kernel13GemmUniversalIN4cute5tupleIJiiiiEEENS1_10collective13CollectiveMmaINS1_34MainloopSm90TmaGmmaWarpSpecializedILi9ENS5_IJNS4_1CILi1EEESB_SB_EEENS1_32KernelTmaWarpSpecializedPingpongEEENS5_IJNSA_ILi64EEENSA_ILi128EEESG_EEEaNS5_IJlSB_lEEEaSI_NS4_8TiledMMAINS4_8MMA_AtomIJNS4_4SM904GMMA27MMA_64x128x32_S32S8S8_SS_TNEEEENS4_6LayoutISC_NS5_IJNSA_ILi0EEESQ_SQ_EEEEENS5_IJNS4_10UnderscoreEST_ST_EEEEENS4_13SM90_TMA_LOADENS4_14ComposedLayoutINS4_7SwizzleILi3ELi4ELi3EEENS4_18smem_ptr_flag_bitsILi8EEENSP_INS5_IJNSA_ILi8EEESG_EEENS5_IJSG_SB_EEEEEEEvNS4_8identityESW_S16_vS17_EENS_8epilogue10collective6detail29Sm90TmaWarpSpecializedAdapterINS1A_15DefaultEpilogueIaSI_SI_NS19_6thread17LinearCombinationIaLi1EiiLNS1E_9ScaleType4KindE0ELNS_15FloatRoundStyleE2EaEENS1_15EpilogueDefaultEEEEEvvEEEEvNT_6ParamsE,(.L_x_212 - _ZN7cutlass13device_kernelINS_4gemm6kernel13GemmUniversalIN4cute5tupleIJiiiiEEENS1_10collective13CollectiveMmaINS1_34MainloopSm90TmaGmmaWarpSpecializedILi9ENS5_IJNS4_1CILi1EEESB_SB_EEENS1_32KernelTmaWarpSpecializedPingpongEEENS5_IJNSA_ILi64EEENSA_ILi128EEESG_EEEaNS5_IJlSB_lEEEaSI_NS4_8TiledMMAINS4_8MMA_AtomIJNS4_4SM904GMMA27MMA_64x128x32_S32S8S8_SS_TNEEEENS4_6LayoutISC_NS5_IJNSA_ILi0EEESQ_SQ_EEEEENS5_IJNS4_10UnderscoreEST_ST_EEEEENS4_13SM90_TMA_LOADENS4_14ComposedLayoutINS4_7SwizzleILi3ELi4ELi3EEENS4_18smem_ptr_flag_bitsILi8EEENSP_INS5_IJNSA_ILi8EEESG_EEENS5_IJSG_SB_EEEEEEEvNS4_8identityESW_S16_vS17_EENS_8epilogue10collective6detail29Sm90TmaWarpSpecializedAdapterINS1A_15DefaultEpilogueIaSI_SI_NS19_6thread17LinearCombinationIaLi1EiiLNS1E_9ScaleType4KindE0ELNS_15FloatRoundStyleE2EaEENS1_15EpilogueDefaultEEEEEvvEEEEvNT_6ParamsE)
        .other          _ZN7cutlass13device_kernelINS_4gemm6kernel13GemmUniversalIN4cute5tupleIJiiiiEEENS1_10collective13CollectiveMmaINS1_34MainloopSm90TmaGmmaWarpSpecializedILi9ENS5_IJNS4_1CILi1EEESB_SB_EEENS1_32KernelTmaWarpSpecializedPingpongEEENS5_IJNSA_ILi64EEENSA_ILi128EEESG_EEEaNS5_IJlSB_lEEEaSI_NS4_8TiledMMAINS4_8MMA_AtomIJNS4_4SM904GMMA27MMA_64x128x32_S32S8S8_SS_TNEEEENS4_6LayoutISC_NS5_IJNSA_ILi0EEESQ_SQ_EEEEENS5_IJNS4_10UnderscoreEST_ST_EEEEENS4_13SM90_TMA_LOADENS4_14ComposedLayoutINS4_7SwizzleILi3ELi4ELi3EEENS4_18smem_ptr_flag_bitsILi8EEENSP_INS5_IJNSA_ILi8EEESG_EEENS5_IJSG_SB_EEEEEEEvNS4_8identityESW_S16_vS17_EENS_8epilogue10collective6detail29Sm90TmaWarpSpecializedAdapterINS1A_15DefaultEpilogueIaSI_SI_NS19_6thread17LinearCombinationIaLi1EiiLNS1E_9ScaleType4KindE0ELNS_15FloatRoundStyleE2EaEENS1_15EpilogueDefaultEEEEEvvEEEEvNT_6ParamsE,@"STO_CUDA_ENTRY STV_DEFAULT"
_ZN7cutlass13device_kernelINS_4gemm6kernel13GemmUniversalIN4cute5tupleIJiiiiEEENS1_10collective13CollectiveMmaINS1_34MainloopSm90TmaGmmaWarpSpecializedILi9ENS5_IJNS4_1CILi1EEESB_SB_EEENS1_32KernelTmaWarpSpecializedPingpongEEENS5_IJNSA_ILi64EEENSA_ILi128EEESG_EEEaNS5_IJlSB_lEEEaSI_NS4_8TiledMMAINS4_8MMA_AtomIJNS4_4SM904GMMA27MMA_64x128x32_S32S8S8_SS_TNEEEENS4_6LayoutISC_NS5_IJNSA_ILi0EEESQ_SQ_EEEEENS5_IJNS4_10UnderscoreEST_ST_EEEEENS4_13SM90_TMA_LOADENS4_14ComposedLayoutINS4_7SwizzleILi3ELi4ELi3EEENS4_18smem_ptr_flag_bitsILi8EEENSP_INS5_IJNSA_ILi8EEESG_EEENS5_IJSG_SB_EEEEEEEvNS4_8identityESW_S16_vS17_EENS_8epilogue10collective6detail29Sm90TmaWarpSpecializedAdapterINS1A_15DefaultEpilogueIaSI_SI_NS19_6thread17LinearCombinationIaLi1EiiLNS1E_9ScaleType4KindE0ELNS_15FloatRoundStyleE2EaEENS1_15EpilogueDefaultEEEEEvvEEEEvNT_6ParamsE:
[----:B------:R-:W0:Y:S02]  /*0000*/  LDC R1, c[0x0][0x28] ;  /* 0x00000a00ff017b82 */ /* 0x000e240000000800 */
[----:B0-----:R-:W-:Y:S01]  /*0010*/  VIADD R1, R1, 0xfffffff8 ;  /* 0xfffffff801017836 */ /* 0x001fe20000000000 */
[----:B------:R-:W0:Y:S01]  /*0020*/  S2R R5, SR_TID.X ;  /* 0x0000000000057919 */ /* 0x000e220000002100 */
[----:B------:R-:W-:Y:S01]  /*0030*/  ELECT P0, URZ, PT ;  /* 0x00000000003f782f */ /* 0x000fe20003800000 */
[----:B------:R-:W-:Y:S01]  /*0040*/  BSSY B0, `(.L_x_0) ;  /* 0x000000f000007945 */ /* 0x000fe20003800000 */
[--C-:B0-----:R-:W-:Y:S02]  /*0050*/  SHF.R.U32.HI R0, RZ, 0x5, R5.reuse ;  /* 0x00000005ff007819 */ /* 0x101fe40000011605 */
[----:B------:R-:W-:-:S03]  /*0060*/  SHF.R.U32.HI R4, RZ, 0x7, R5 ;  /* 0x00000007ff047819 */ /* 0x000fc60000011605 */
[----:B------:R-:W0:Y:S04]  /*0070*/  SHFL.IDX PT, R2, R0, RZ, 0x1f ;  /* 0x00001fff00027589 */ /* 0x000e2800000e0000 */
[----:B------:R1:W2:Y:S01]  /*0080*/  SHFL.IDX PT, R7, R4, RZ, 0x1f ;  /* 0x00001fff04077589 */ /* 0x0002a200000e0000 */
[----:B0-----:R-:W-:-:S13]  /*0090*/  ISETP.NE.OR P0, PT, R2, RZ, !P0 ;  /* 0x000000ff0200720c */ /* 0x001fda0004705670 */
[----:B-12---:R-:W-:Y:S05]  /*00a0*/  @P0 BRA `(.L_x_1) ;  /* 0x0000000000200947 */ /* 0x006fea0003800000 */
[----:B------:R-:W-:Y:S02]  /*00b0*/  ULDC.64 UR4, c[0x0][0x198] ;  /* 0x0000660000047ab9 */ /* 0x000fe40000000a00 */
[----:B------:R-:W-:Y:S02]  /*00c0*/  UIADD3 UR6, UP0, UR4, 0xf0, URZ ;  /* 0x000000f004067890 */ /* 0x000fe4000ff1e03f */
[----:B------:R-:W-:Y:S02]  /*00d0*/  UIADD3 UR4, UP1, UR4, 0x1f0, URZ ;  /* 0x000001f004047890 */ /* 0x000fe4000ff3e03f */
[----:B------:R-:W-:Y:S02]  /*00e0*/  UIADD3.X UR7, URZ, UR5, URZ, UP0, !UPT ;  /* 0x000000053f077290 */ /* 0x000fe400087fe43f */
[----:B------:R-:W-:-:S07]  /*00f0*/  UIADD3.X UR5, URZ, UR5, URZ, UP1, !UPT ;  /* 0x000000053f057290 */ /* 0x000fce0008ffe43f */
[----:B------:R0:W-:Y:S02]  /*0100*/  UTMACCTL.PF [UR6] ;  /* 0x00000000060079b9 */ /* 0x0001e40008040000 */
[----:B------:R0:W-:Y:S02]  /*0110*/  UTMACCTL.PF [UR4] ;  /* 0x00000000040079b9 */ /* 0x0001e40008040000 */
[----:B0-----:R-:W-:Y:S01]  /*0120*/  NOP ;  /* 0x0000000000007918 */ /* 0x001fe20000000000 */
.L_x_1:
[----:B------:R-:W-:Y:S05]  /*0130*/  BSYNC B0 ;  /* 0x0000000000007941 */ /* 0x000fea0003800000 */
.L_x_0:
[----:B------:R-:W0:Y:S02]  /*0140*/  SHFL.IDX PT, R3, R0, RZ, 0x1f ;  /* 0x00001fff00037589 */ /* 0x000e2400000e0000 */
[----:B0-----:R-:W-:-:S13]  /*0150*/  ISETP.NE.AND P0, PT, R3, RZ, PT ;  /* 0x000000ff0300720c */ /* 0x001fda0003f05270 */
[----:B------:R-:W-:Y:S05]  /*0160*/  @P0 BRA `(.L_x_2) ;  /* 0x00000000008c0947 */ /* 0x000fea0003800000 */
[----:B------:R-:W-:Y:S01]  /*0170*/  ELECT P0, URZ, PT ;  /* 0x00000000003f782f */ /* 0x000fe20003800000 */
[----:B------:R-:W-:-:S12]  /*0180*/  BSSY B0, `(.L_x_2) ;  /* 0x0000021000007945 */ /* 0x000fd80003800000 */
[----:B------:R-:W-:Y:S05]  /*0190*/  @!P0 BRA `(.L_x_3) ;  /* 0x00000000007c8947 */ /* 0x000fea0003800000 */
[----:B------:R-:W0:Y:S01]  /*01a0*/  S2UR UR8, SR_CgaCtaId ;  /* 0x00000000000879c3 */ /* 0x000e220000008800 */
[----:B------:R-:W-:Y:S01]  /*01b0*/  UMOV UR4, 0x400 ;  /* 0x0000040000047882 */ /* 0x000fe20000000000 */
[----:B------:R-:W-:Y:S01]  /*01c0*/  UMOV UR5, 0x1 ;  /* 0x0000000100057882 */ /* 0x000fe20000000000 */
[----:B------:R-:W-:Y:S02]  /*01d0*/  UMOV UR6, 0x80 ;  /* 0x0000008000067882 */ /* 0x000fe40000000000 */
[----:B------:R-:W-:-:S04]  /*01e0*/  UIADD3 UR6, -UR6, 0x100000, URZ ;  /* 0x0010000006067890 */ /* 0x000fc8000fffe13f */
[----:B------:R-:W-:Y:S02]  /*01f0*/  USHF.L.U32 UR7, UR6, 0xb, URZ ;  /* 0x0000000b06077899 */ /* 0x000fe4000800063f */
[----:B------:R-:W-:Y:S02]  /*0200*/  USHF.L.U32 UR6, UR6, 0x1, URZ ;  /* 0x0000000106067899 */ /* 0x000fe4000800063f */
[----:B0-----:R-:W-:Y:S02]  /*0210*/  ULEA UR8, UR8, UR4, 0x18 ;  /* 0x0000000408087291 */ /* 0x001fe4000f8ec03f */
[----:B------:R-:W-:-:S04]  /*0220*/  UIADD3 UR4, -UR5, 0x100000, URZ ;  /* 0x0010000005047890 */ /* 0x000fc8000fffe13f */
[----:B------:R-:W-:Y:S02]  /*0230*/  USHF.L.U32 UR5, UR4, 0xb, URZ ;  /* 0x0000000b04057899 */ /* 0x000fe4000800063f */
[----:B------:R-:W-:Y:S01]  /*0240*/  USHF.L.U32 UR4, UR4, 0x1, URZ ;  /* 0x0000000104047899 */ /* 0x000fe2000800063f */
[----:B------:R-:W0:Y:S11]  /*0250*/  FENCE.VIEW.ASYNC.S ;  /* 0x00000000000073c6 */ /* 0x000e360000000000 */
[----:B0-----:R0:W1:Y:S01]  /*0260*/  SYNCS.EXCH.64 URZ, [UR8], UR4 ;  /* 0x00000004083f75b2 */ /* 0x0010620008000100 */
[----:B------:R0:W2:Y:S01]  /*0270*/  SYNCS.EXCH.64 URZ, [UR8+0x48], UR6 ;  /* 0x00004806083f75b2 */ /* 0x0000a20008000100 */
[----:B------:R0:W3:Y:S01]  /*0280*/  SYNCS.EXCH.64 URZ, [UR8+0x8], UR4 ;  /* 0x00000804083f75b2 */ /* 0x0000e20008000100 */
[----:B------:R0:W4:Y:S01]  /*0290*/  SYNCS.EXCH.64 URZ, [UR8+0x50], UR6 ;  /* 0x00005006083f75b2 */ /* 0x0001220008000100 */
[----:B------:R0:W0:Y:S01]  /*02a0*/  SYNCS.EXCH.64 URZ, [UR8+0x10], UR4 ;  /* 0x00001004083f75b2 */ /* 0x0000220008000100 */
        /* <DEDUP_REMOVED lines=13> */
[----:B------:R-:W-:Y:S01]  /*0380*/  NOP ;  /* 0x0000000000007918 */ /* 0x000fe20000000000 */
.L_x_3:
[----:B0-----:R-:W-:Y:S05]  /*0390*/  BSYNC B0 ;  /* 0x0000000000007941 */ /* 0x001fea0003800000 */
.L_x_2:
[----:B------:R-:W0:Y:S01]  /*03a0*/  SHFL.IDX PT, R6, R0, RZ, 0x1f ;  /* 0x00001fff00067589 */ /* 0x000e2200000e0000 */
[----:B------:R-:W-:Y:S01]  /*03b0*/  ELECT P0, URZ, PT ;  /* 0x00000000003f782f */ /* 0x000fe20003800000 */
[----:B------:R-:W-:Y:S01]  /*03c0*/  NOP ;  /* 0x0000000000007918 */ /* 0x000fe20000000000 */
[----:B------:R-:W-:Y:S01]  /*03d0*/  ELECT P1, URZ, PT ;  /* 0x00000000003f782f */ /* 0x000fe20003820000 */
[----:B------:R5:W1:Y:S01]  /*03e0*/  SHFL.IDX PT, R3, R0, RZ, 0x1f ;  /* 0x00001fff00037589 */ /* 0x000a6200000e0000 */
[----:B------:R-:W-:Y:S01]  /*03f0*/  UMOV UR4, 0x20 ;  /* 0x0000002000047882 */ /* 0x000fe20000000000 */
[----:B------:R-:W-:Y:S01]  /*0400*/  UMOV UR11, 0x80 ;  /* 0x00000080000b7882 */ /* 0x000fe20000000000 */
[----:B------:R-:W-:Y:S01]  /*0410*/  NOP ;  /* 0x0000000000007918 */ /* 0x000fe20000000000 */
[----:B------:R-:W2:Y:S01]  /*0420*/  SHFL.IDX PT, R4, R4, RZ, 0x1f ;  /* 0x00001fff04047589 */ /* 0x000ea200000e0000 */
[C---:B------:R-:W-:Y:S01]  /*0430*/  VIADD R31, R7.reuse, 0xffffffff ;  /* 0xffffffff071f7836 */ /* 0x040fe20000000000 */
[----:B------:R-:W-:Y:S01]  /*0440*/  ULDC.64 UR36, c[0x0][0x208] ;  /* 0x0000820000247ab9 */ /* 0x000fe20000000a00 */
[----:B------:R-:W-:-:S02]  /*0450*/  ISETP.NE.AND P2, PT, R7, RZ, PT ;  /* 0x000000ff0700720c */ /* 0x000fc40003f45270 */
[----:B-----5:R-:W-:Y:S02]  /*0460*/  SHF.R.S32.HI R0, RZ, 0x1f, R5 ;  /* 0x0000001fff007819 */ /* 0x020fe40000011405 */
[----:B------:R-:W-:Y:S02]  /*0470*/  ISETP.GE.U32.AND P3, PT, R31, 0x2, PT ;  /* 0x000000021f00780c */ /* 0x000fe40003f66070 */
[----:B------:R-:W-:-:S04]  /*0480*/  LEA.HI R0, R0, R5, RZ, 0x7 ;  /* 0x0000000500007211 */ /* 0x000fc800078f38ff */
[----:B------:R-:W-:Y:S02]  /*0490*/  LOP3.LUT R0, R0, 0xffffff80, RZ, 0xc0, !PT ;  /* 0xffffff8000007812 */ /* 0x000fe400078ec0ff */
[----:B0-----:R-:W-:Y:S02]  /*04a0*/  ISETP.NE.OR P0, PT, R6, RZ, !P0 ;  /* 0x000000ff0600720c */ /* 0x001fe40004705670 */
[----:B-1----:R-:W-:Y:S02]  /*04b0*/  ISETP.NE.OR P1, PT, R3, RZ, !P1 ;  /* 0x000000ff0300720c */ /* 0x002fe40004f25670 */
[----:B------:R-:W-:Y:S02]  /*04c0*/  SHF.R.S32.HI R3, RZ, 0x1f, R2 ;  /* 0x0000001fff037819 */ /* 0x000fe40000011402 */
[----:B--2---:R-:W-:Y:S01]  /*04d0*/  R2UR UR43, R4 ;  /* 0x00000000042b72ca */ /* 0x004fe200000e0000 */
[----:B------:R-:W-:Y:S01]  /*04e0*/  IMAD.IADD R4, R5, 0x1, -R0 ;  /* 0x0000000105047824 */ /* 0x000fe200078e0a00 */
[----:B------:R-:W-:-:S05]  /*04f0*/  LEA.HI R3, R3, R2, RZ, 0x2 ;  /* 0x0000000203037211 */ /* 0x000fca00078f10ff */
[----:B------:R-:W-:Y:S01]  /*0500*/  VOTEU.ALL UP0, P0 ;  /* 0x00000000003f7886 */ /* 0x000fe20000000000 */
[----:B------:R-:W-:Y:S01]  /*0510*/  LOP3.LUT R3, R3, 0xfffffffc, RZ, 0xc0, !PT ;  /* 0xfffffffc03037812 */ /* 0x000fe200078ec0ff */
[----:B------:R-:W-:-:S03]  /*0520*/  VOTEU.ALL UP1, P1 ;  /* 0x00000000003f7886 */ /* 0x000fc60000820000 */
[----:B------:R-:W0:Y:S01]  /*0530*/  @!UP0 S2UR UR7, SR_CgaCtaId ;  /* 0x00000000000789c3 */ /* 0x000e220000008800 */
[----:B------:R-:W-:Y:S01]  /*0540*/  @!UP0 UMOV UR6, 0x400 ;  /* 0x0000040000068882 */ /* 0x000fe20000000000 */
[----:B------:R-:W-:-:S04]  /*0550*/  @!UP0 UIADD3 UR4, -UR4, 0x100000, URZ ;  /* 0x0010000004048890 */ /* 0x000fc8000fffe13f */
[----:B------:R-:W-:Y:S02]  /*0560*/  @!UP0 USHF.L.U32 UR5, UR4, 0xb, URZ ;  /* 0x0000000b04058899 */ /* 0x000fe4000800063f */
[----:B------:R-:W-:Y:S01]  /*0570*/  @!UP0 USHF.L.U32 UR4, UR4, 0x1, URZ ;  /* 0x0000000104048899 */ /* 0x000fe2000800063f */
[----:B------:R-:W-:Y:S01]  /*0580*/  IMAD.IADD R14, R2, 0x1, -R3 ;  /* 0x00000001020e7824 */ /* 0x000fe200078e0a03 */
[----:B------:R-:W-:Y:S01]  /*0590*/  @!UP1 UMOV UR9, 0x400 ;  /* 0x0000040000099882 */ /* 0x000fe20000000000 */
[----:B------:R-:W-:Y:S01]  /*05a0*/  VOTEU.ALL UP2, P1 ;  /* 0x00000000003f7886 */ /* 0x000fe20000840000 */
[----:B------:R-:W-:Y:S01]  /*05b0*/  VOTEU.ALL UP3, P1 ;  /* 0x00000000003f7886 */ /* 0x000fe20000860000 */
[----:B------:R-:W-:Y:S01]  /*05c0*/  VOTEU.ALL UP4, P1 ;  /* 0x00000000003f7886 */ /* 0x000fe20000880000 */
[----:B------:R-:W1:Y:S01]  /*05d0*/  @!UP1 S2UR UR10, SR_CgaCtaId ;  /* 0x00000000000a99c3 */ /* 0x000e620000008800 */
[----:B------:R-:W-:Y:S01]  /*05e0*/  VOTEU.ALL UP5, P1 ;  /* 0x00000000003f7886 */ /* 0x000fe200008a0000 */
[----:B0-----:R-:W-:-:S02]  /*05f0*/  @!UP0 ULEA UR8, UR7, UR6, 0x18 ;  /* 0x0000000607088291 */ /* 0x001fc4000f8ec03f */
[----:B------:R-:W-:-:S04]  /*0600*/  @!UP1 UIADD3 UR6, -UR11, 0x100000, URZ ;  /* 0x001000000b069890 */ /* 0x000fc8000fffe13f */
[----:B------:R-:W-:Y:S02]  /*0610*/  @!UP1 USHF.L.U32 UR7, UR6, 0xb, URZ ;  /* 0x0000000b06079899 */ /* 0x000fe4000800063f */
[----:B------:R-:W-:Y:S01]  /*0620*/  @!UP1 USHF.L.U32 UR6, UR6, 0x1, URZ ;  /* 0x0000000106069899 */ /* 0x000fe2000800063f */
[----:B------:R-:W-:Y:S01]  /*0630*/  VOTEU.ALL UP0, P0 ;  /* 0x00000000003f7886 */ /* 0x000fe20000000000 */
[----:B-1----:R-:W-:Y:S01]  /*0640*/  @!UP1 ULEA UR9, UR10, UR9, 0x18 ;  /* 0x000000090a099291 */ /* 0x002fe2000f8ec03f */
[----:B------:R-:W-:Y:S02]  /*0650*/  VOTEU.ALL UP1, P0 ;  /* 0x00000000003f7886 */ /* 0x000fe40000020000 */
[----:B------:R-:W-:Y:S01]  /*0660*/  ULDC.64 UR10, c[0x0][0x598] ;  /* 0x00016600000a7ab9 */ /* 0x000fe20000000a00 */
[----:B------:R-:W-:Y:S01]  /*0670*/  ISETP.NE.AND P0, PT, R14, 0x3, PT ;  /* 0x000000030e00780c */ /* 0x000fe20003f05270 */
[----:B------:R-:W0:Y:S02]  /*0680*/  FENCE.VIEW.ASYNC.S ;  /* 0x00000000000073c6 */ /* 0x000e240000000000 */
[----:B0-----:R0:W3:Y:S01]  /*0690*/  @!UP0 SYNCS.EXCH.64 URZ, [UR8+0xc0], UR4 ;  /* 0x0000c004083f85b2 */ /* 0x0010e20008000100 */
[----:B------:R-:W-:-:S02]  /*06a0*/  ISETP.NE.U32.AND P1, PT, RZ, UR10, PT ;  /* 0x0000000aff007c0c */ /* 0x000fc4000bf25070 */
[----:B------:R-:W-:Y:S02]  /*06b0*/  ISETP.EQ.OR P0, PT, R14, RZ, !P0 ;  /* 0x000000ff0e00720c */ /* 0x000fe40004702670 */
[----:B------:R-:W-:Y:S02]  /*06c0*/  ISETP.NE.AND.EX P1, PT, RZ, UR11, PT, P1 ;  /* 0x0000000bff007c0c */ /* 0x000fe4000bf25310 */
[----:B------:R-:W-:-:S04]  /*06d0*/  ISETP.EQ.AND P0, PT, R7, RZ, P0 ;  /* 0x000000ff0700720c */ /* 0x000fc80000702270 */
[----:B------:R-:W-:-:S04]  /*06e0*/  SEL R23, RZ, 0x1, !P0 ;  /* 0x00000001ff177807 */ /* 0x000fc80004000000 */
[----:B------:R-:W-:Y:S01]  /*06f0*/  SEL R23, R23, 0x2, P3 ;  /* 0x0000000217177807 */ /* 0x000fe20001800000 */
[----:B------:R0:W3:Y:S01]  /*0700*/  @!UP1 SYNCS.EXCH.64 URZ, [UR8+0xc8], UR4 ;  /* 0x0000c804083f95b2 */ /* 0x0000e20008000100 */
[----:B------:R-:W-:Y:S01]  /*0710*/  NOP ;  /* 0x0000000000007918 */ /* 0x000fe20000000000 */
[----:B------:R0:W3:Y:S01]  /*0720*/  @!UP2 SYNCS.EXCH.64 URZ, [UR9+0xa0], UR6 ;  /* 0x0000a006093fa5b2 */ /* 0x0000e20008000100 */
[----:B------:R0:W3:Y:S01]  /*0730*/  @!UP3 SYNCS.EXCH.64 URZ, [UR9+0xa8], UR6 ;  /* 0x0000a806093fb5b2 */ /* 0x0000e20008000100 */
[----:B------:R0:W3:Y:S01]  /*0740*/  @!UP4 SYNCS.EXCH.64 URZ, [UR9+0xb0], UR6 ;  /* 0x0000b006093fc5b2 */ /* 0x0000e20008000100 */
[----:B------:R0:W3:Y:S01]  /*0750*/  @!UP5 SYNCS.EXCH.64 URZ, [UR9+0xb8], UR6 ;  /* 0x0000b806093fd5b2 */ /* 0x0000e20008000100 */
[----:B------:R-:W-:Y:S01]  /*0760*/  NOP ;  /* 0x0000000000007918 */ /* 0x000fe20000000000 */
[----:B---34-:R-:W-:Y:S06]  /*0770*/  BAR.SYNC.DEFER_BLOCKING 0x0 ;  /* 0x0000000000007b1d */ /* 0x018fec0000010000 */
[----:B0-----:R-:W-:Y:S05]  /*0780*/  @!P1 BRA `(.L_x_4) ;  /* 0x00000000001c9947 */ /* 0x001fea0003800000 */
[----:B------:R-:W0:Y:S02]  /*0790*/  LDC.64 R2, c[0x0][0x598] ;  /* 0x00016600ff027b82 */ /* 0x000e240000000a00 */
[----:B0-----:R-:W2:Y:S02]  /*07a0*/  LDG.E.64 R2, desc[UR36][R2.64] ;  /* 0x0000002402027981 */ /* 0x001ea4000c1e1b00 */
[----:B--2---:R-:W-:-:S04]  /*07b0*/  ISETP.NE.U32.AND P0, PT, R2, RZ, PT ;  /* 0x000000ff0200720c */ /* 0x004fc80003f05070 */
[----:B------:R-:W-:-:S13]  /*07c0*/  ISETP.NE.AND.EX P0, PT, R3, RZ, PT, P0 ;  /* 0x000000ff0300720c */ /* 0x000fda0003f05300 */
[----:B------:R-:W-:Y:S05]  /*07d0*/  @!P0 BRA `(.L_x_4) ;  /* 0x0000000000088947 */ /* 0x000fea0003800000 */
[----:B------:R1:W5:Y:S01]  /*07e0*/  LD.E R88, desc[UR36][R2.64] ;  /* 0x0000002402587980 */ /* 0x000362000c101900 */
[----:B------:R-:W-:Y:S05]  /*07f0*/  BRA `(.L_x_5) ;  /* 0x0000000000247947 */ /* 0x000fea0003800000 */
.L_x_4:
[----:B------:R-:W-:Y:S02]  /*0800*/  ULDC.64 UR4, c[0x0][0x588] ;  /* 0x0001620000047ab9 */ /* 0x000fe40000000a00 */
[----:B------:R-:W-:-:S04]  /*0810*/  ISETP.NE.U32.AND P0, PT, RZ, UR4, PT ;  /* 0x00000004ff007c0c */ /* 0x000fc8000bf05070 */
[----:B------:R-:W-:-:S13]  /*0820*/  ISETP.NE.AND.EX P0, PT, RZ, UR5, PT, P0 ;  /* 0x00000005ff007c0c */ /* 0x000fda000bf05300 */
[----:B------:R-:W-:Y:S05]  /*0830*/  @!P0 BRA `(.L_x_6) ;  /* 0x00000000000c8947 */ /* 0x000fea0003800000 */
[----:B------:R-:W0:Y:S02]  /*0840*/  LDC.64 R88, c[0x0][0x588] ;  /* 0x00016200ff587b82 */ /* 0x000e240000000a00 */
[----:B0-----:R0:W5:Y:S01]  /*0850*/  LDG.E R88, desc[UR36][R88.64] ;  /* 0x0000002458587981 */ /* 0x001162000c1e1900 */
[----:B------:R-:W-:Y:S05]  /*0860*/  BRA `(.L_x_5) ;  /* 0x0000000000087947 */ /* 0x000fea0003800000 */
.L_x_6:
[----:B------:R-:W-:Y:S02]  /*0870*/  ULDC UR4, c[0x0][0x580] ;  /* 0x0001600000047ab9 */ /* 0x000fe40000000800 */
[----:B------:R-:W-:-:S07]  /*0880*/  IMAD.U32 R88, RZ, RZ, UR4 ;  /* 0x00000004ff587e24 */ /* 0x000fce000f8e00ff */
.L_x_5:
[----:B------:R-:W-:Y:S02]  /*0890*/  ULDC.64 UR4, c[0x0][0x5a0] ;  /* 0x0001680000047ab9 */ /* 0x000fe40000000a00 */
[----:B------:R-:W-:-:S04]  /*08a0*/  ISETP.NE.U32.AND P0, PT, RZ, UR4, PT ;  /* 0x00000004ff007c0c */ /* 0x000fc8000bf05070 */
[----:B------:R-:W-:-:S13]  /*08b0*/  ISETP.NE.AND.EX P0, PT, RZ, UR5, PT, P0 ;  /* 0x00000005ff007c0c */ /* 0x000fda000bf05300 */
[----:B------:R-:W-:Y:S05]  /*08c0*/  @!P0 BRA `(.L_x_7) ;  /* 0x00000000001c8947 */ /* 0x000fea0003800000 */
[----:B-1----:R-:W1:Y:S02]  /*08d0*/  LDC.64 R2, c[0x0][0x5a0] ;  /* 0x00016800ff027b82 */ /* 0x002e640000000a00 */
[----:B-1----:R-:W2:Y:S02]  /*08e0*/  LDG.E.64 R2, desc[UR36][R2.64] ;  /* 0x0000002402027981 */ /* 0x002ea4000c1e1b00 */
[----:B--2---:R-:W-:-:S04]  /*08f0*/  ISETP.NE.U32.AND P0, PT, R2, RZ, PT ;  /* 0x000000ff0200720c */ /* 0x004fc80003f05070 */
[----:B------:R-:W-:-:S13]  /*0900*/  ISETP.NE.AND.EX P0, PT, R3, RZ, PT, P0 ;  /* 0x000000ff0300720c */ /* 0x000fda0003f05300 */
[----:B------:R-:W-:Y:S05]  /*0910*/  @!P0 BRA `(.L_x_7) ;  /* 0x0000000000088947 */ /* 0x000fea0003800000 */
[----:B0-----:R2:W5:Y:S01]  /*0920*/  LD.E R89, desc[UR36][R2.64] ;  /* 0x0000002402597980 */ /* 0x001562000c101900 */
[----:B------:R-:W-:Y:S05]  /*0930*/  BRA `(.L_x_8) ;  /* 0x0000000000247947 */ /* 0x000fea0003800000 */
.L_x_7:
[----:B------:R-:W-:Y:S02]  /*0940*/  ULDC.64 UR4, c[0x0][0x590] ;  /* 0x0001640000047ab9 */ /* 0x000fe40000000a00 */
[----:B------:R-:W-:-:S04]  /*0950*/  ISETP.NE.U32.AND P0, PT, RZ, UR4, PT ;  /* 0x00000004ff007c0c */ /* 0x000fc8000bf05070 */
[----:B------:R-:W-:-:S13]  /*0960*/  ISETP.NE.AND.EX P0, PT, RZ, UR5, PT, P0 ;  /* 0x00000005ff007c0c */ /* 0x000fda000bf05300 */
[----:B------:R-:W-:Y:S05]  /*0970*/  @!P0 BRA `(.L_x_9) ;  /* 0x00000000000c8947 */ /* 0x000fea0003800000 */
[----:B-1----:R-:W0:Y:S02]  /*0980*/  LDC.64 R2, c[0x0][0x590] ;  /* 0x00016400ff027b82 */ /* 0x002e240000000a00 */
[----:B0-----:R0:W5:Y:S01]  /*0990*/  LDG.E R89, desc[UR36][R2.64] ;  /* 0x0000002402597981 */ /* 0x001162000c1e1900 */
[----:B------:R-:W-:Y:S05]  /*09a0*/  BRA `(.L_x_8) ;  /* 0x0000000000087947 */ /* 0x000fea0003800000 */
.L_x_9:
[----:B------:R-:W-:Y:S02]  /*09b0*/  ULDC UR4, c[0x0][0x584] ;  /* 0x0001610000047ab9 */ /* 0x000fe40000000800 */
[----:B0-----:R-:W-:-:S07]  /*09c0*/  IMAD.U32 R89, RZ, RZ, UR4 ;  /* 0x00000004ff597e24 */ /* 0x001fce000f8e00ff */
.L_x_8:
[----:B012---:R-:W0:Y:S01]  /*09d0*/  LDC R2, c[0x0][0x65c] ;  /* 0x00019700ff027b82 */ /* 0x007e220000000800 */
[----:B------:R-:W1:Y:S01]  /*09e0*/  S2R R15, SR_CTAID.Y ;  /* 0x00000000000f7919 */ /* 0x000e620000002600 */
[----:B------:R-:W-:Y:S01]  /*09f0*/  ULDC UR6, c[0x0][0x28c] ;  /* 0x0000a30000067ab9 */ /* 0x000fe20000000800 */
[----:B------:R-:W-:Y:S01]  /*0a00*/  ISETP.NE.AND P0, PT, R7, 0x2, PT ;  /* 0x000000020700780c */ /* 0x000fe20003f05270 */
[----:B------:R-:W-:Y:S01]  /*0a10*/  UIADD3 UR6, UR6, 0x7f, URZ ;  /* 0x0000007f06067890 */ /* 0x000fe2000fffe03f */
[----:B------:R-:W2:Y:S01]  /*0a20*/  S2R R6, SR_CTAID.X ;  /* 0x0000000000067919 */ /* 0x000ea20000002500 */
[----:B------:R-:W-:Y:S01]  /*0a30*/  UMOV UR38, URZ ;  /* 0x0000003f00267c82 */ /* 0x000fe20008000000 */
[----:B------:R-:W-:Y:S01]  /*0a40*/  UMOV UR39, URZ ;  /* 0x0000003f00277c82 */ /* 0x000fe20008000000 */
[----:B------:R-:W-:Y:S01]  /*0a50*/  USHF.R.S32.HI UR7, URZ, 0x1f, UR6 ;  /* 0x0000001f3f077899 */ /* 0x000fe20008011406 */
[----:B------:R-:W-:-:S03]  /*0a60*/  ULDC.64 UR8, c[0x0][0x650] ;  /* 0x0001940000087ab9 */ /* 0x000fc60000000a00 */
[----:B------:R-:W-:-:S04]  /*0a70*/  ULEA.HI UR7, UR7, UR6, URZ, 0x7 ;  /* 0x0000000607077291 */ /* 0x000fc8000f8f383f */
[----:B------:R-:W-:Y:S01]  /*0a80*/  USHF.R.S32.HI UR40, URZ, 0x7, UR7 ;  /* 0x000000073f287899 */ /* 0x000fe20008011407 */
[----:B0-----:R-:W-:-:S13]  /*0a90*/  ISETP.NE.AND P1, PT, R2, 0x1, PT ;  /* 0x000000010200780c */ /* 0x001fda0003f25270 */
[----:B------:R-:W2:Y:S01]  /*0aa0*/  @P1 LDC R17, c[0x0][0x10] ;  /* 0x00000400ff111b82 */ /* 0x000ea20000000800 */
[----:B-1----:R-:W-:Y:S02]  /*0ab0*/  @P1 IMAD.MOV.U32 R8, RZ, RZ, R15 ;  /* 0x000000ffff081224 */ /* 0x002fe400078e000f */
[----:B------:R-:W-:Y:S02]  /*0ac0*/  @P1 IMAD.MOV.U32 R9, RZ, RZ, RZ ;  /* 0x000000ffff091224 */ /* 0x000fe400078e00ff */
[----:B------:R-:W-:-:S03]  /*0ad0*/  @P1 IMAD.MOV.U32 R7, RZ, RZ, RZ ;  /* 0x000000ffff071224 */ /* 0x000fc600078e00ff */
[----:B------:R-:W0:Y:S01]  /*0ae0*/  @!P1 LDC R3, c[0x0][0xc] ;  /* 0x00000300ff039b82 */ /* 0x000e220000000800 */
[----:B------:R-:W-:Y:S01]  /*0af0*/  ULDC UR4, c[0x0][0xc] ;  /* 0x0000030000047ab9 */ /* 0x000fe20000000800 */
[----:B------:R-:W-:Y:S02]  /*0b00*/  ULDC UR5, c[0x0][0x10] ;  /* 0x0000040000057ab9 */ /* 0x000fe40000000800 */
[----:B------:R-:W-:-:S04]  /*0b10*/  UIMAD.WIDE.U32 UR4, UR4, UR5, URZ ;  /* 0x00000005040472a5 */ /* 0x000fc8000f8e003f */
[----:B------:R-:W1:Y:S01]  /*0b20*/  LDC R0, c[0x0][0x14] ;  /* 0x00000500ff007b82 */ /* 0x000e620000000800 */
[----:B--2---:R-:W-:-:S04]  /*0b30*/  @P1 IMAD.WIDE.U32 R16, R6, R17, R8 ;  /* 0x0000001106101225 */ /* 0x004fc800078e0008 */
[----:B------:R-:W-:Y:S02]  /*0b40*/  @P1 IMAD.IADD R17, R17, 0x1, R7 ;  /* 0x0000000111111824 */ /* 0x000fe400078e0207 */
[----:B------:R-:W-:Y:S02]  /*0b50*/  IMAD.MOV.U32 R7, RZ, RZ, RZ ;  /* 0x000000ffff077224 */ /* 0x000fe400078e00ff */
[----:B0-----:R-:W-:-:S04]  /*0b60*/  @!P1 IMAD.WIDE.U32 R8, R3, R15, R6 ;  /* 0x0000000f03089225 */ /* 0x001fc800078e0006 */
[----:B------:R-:W-:Y:S02]  /*0b70*/  @!P1 IMAD.MOV.U32 R16, RZ, RZ, R8 ;  /* 0x000000ffff109224 */ /* 0x000fe400078e0008 */
[----:B-1----:R-:W-:-:S04]  /*0b80*/  IMAD.WIDE.U32 R10, R0, UR4, RZ ;  /* 0x00000004000a7c25 */ /* 0x002fc8000f8e00ff */
[----:B------:R-:W-:Y:S01]  /*0b90*/  IMAD R3, R0, UR5, RZ ;  /* 0x0000000500037c24 */ /* 0x000fe2000f8e02ff */
[----:B------:R0:W-:Y:S01]  /*0ba0*/  STL.64 [R1], R10 ;  /* 0x0000000a01007387 */ /* 0x0001e20000100a00 */
[----:B------:R-:W-:Y:S02]  /*0bb0*/  @!P1 IMAD.MOV.U32 R17, RZ, RZ, R9 ;  /* 0x000000ffff119224 */ /* 0x000fe400078e0009 */
[----:B------:R-:W-:Y:S01]  /*0bc0*/  IMAD.IADD R0, R11, 0x1, R3 ;  /* 0x000000010b007824 */ /* 0x000fe200078e0203 */
[----:B------:R-:W-:Y:S06]  /*0bd0*/  @P0 BRA `(.L_x_10) ;  /* 0x0000000000200947 */ /* 0x000fec0003800000 */
[----:B------:R-:W-:Y:S01]  /*0be0*/  UISETP.GE.U32.AND UP0, UPT, UR40, 0x9, UPT ;  /* 0x000000092800788c */ /* 0x000fe2000bf06070 */
[----:B------:R-:W-:Y:S01]  /*0bf0*/  IADD3 R16, P0, R16, R10, RZ ;  /* 0x0000000a10107210 */ /* 0x000fe20007f1e0ff */
[----:B------:R-:W-:Y:S01]  /*0c00*/  UIMAD.WIDE.U32 UR4, UR40, 0x38e38e39, URZ ;  /* 0x38e38e39280478a5 */ /* 0x000fe2000f8e003f */
[----:B------:R-:W-:-:S03]  /*0c10*/  UMOV UR39, URZ ;  /* 0x0000003f00277c82 */ /* 0x000fc60008000000 */
[----:B------:R-:W-:Y:S01]  /*0c20*/  USHF.R.U32.HI UR4, URZ, 0x1, UR5 ;  /* 0x000000013f047899 */ /* 0x000fe20008011605 */
[----:B------:R-:W-:-:S03]  /*0c30*/  IMAD.X R17, R0, 0x1, R17, P0 ;  /* 0x0000000100117824 */ /* 0x000fc600000e0611 */
[----:B------:R-:W-:Y:S02]  /*0c40*/  UIMAD UR38, UR4, -0x9, UR40 ;  /* 0xfffffff7042678a4 */ /* 0x000fe4000f8e0228 */
[----:B------:R-:W-:-:S12]  /*0c50*/  @UP0 ULOP3.LUT UR39, UR4, 0x1, URZ, 0xc0, !UPT ;  /* 0x0000000104270892 */ /* 0x000fd8000f8ec03f */
.L_x_10:
[----:B------:R-:W-:Y:S01]  /*0c60*/  ISETP.GE.U32.AND P0, PT, R16, UR8, PT ;  /* 0x0000000810007c0c */ /* 0x000fe2000bf06070 */
[----:B------:R-:W-:Y:S01]  /*0c70*/  IMAD.MOV.U32 R22, RZ, RZ, -0x1 ;  /* 0xffffffffff167424 */ /* 0x000fe200078e00ff */
[----:B------:R-:W-:Y:S01]  /*0c80*/  PRMT R3, RZ, 0x7610, R3 ;  /* 0x00007610ff037816 */ /* 0x000fe20000000003 */
[----:B------:R-:W-:Y:S01]  /*0c90*/  IMAD.MOV.U32 R19, RZ, RZ, -0x1 ;  /* 0xffffffffff137424 */ /* 0x000fe200078e00ff */
[----:B------:R-:W-:Y:S01]  /*0ca0*/  ISETP.GE.U32.AND.EX P0, PT, R17, UR9, PT, P0 ;  /* 0x0000000911007c0c */ /* 0x000fe2000bf06100 */
[----:B------:R-:W-:-:S12]  /*0cb0*/  IMAD.MOV.U32 R18, RZ, RZ, -0x1 ;  /* 0xffffffffff127424 */ /* 0x000fd800078e00ff */
[----:B------:R-:W-:Y:S05]  /*0cc0*/  @P0 BRA `(.L_x_11) ;  /* 0x0000000400580947 */ /* 0x000fea0003800000 */
[----:B------:R-:W1:Y:S01]  /*0cd0*/  LDC.64 R20, c[0x0][0x628] ;  /* 0x00018a00ff147b82 */ /* 0x000e620000000a00 */
[----:B------:R-:W-:Y:S02]  /*0ce0*/  IMAD.MOV.U32 R8, RZ, RZ, R16 ;  /* 0x000000ffff087224 */ /* 0x000fe400078e0010 */
[----:B------:R-:W-:-:S05]  /*0cf0*/  IMAD.MOV.U32 R9, RZ, RZ, R17 ;  /* 0x000000ffff097224 */ /* 0x000fca00078e0011 */
[----:B------:R-:W2:Y:S08]  /*0d00*/  LDC R18, c[0x0][0x630] ;  /* 0x00018c00ff127b82 */ /* 0x000eb00000000800 */
[----:B------:R-:W3:Y:S01]  /*0d10*/  LDC.64 R24, c[0x0][0x620] ;  /* 0x00018800ff187b82 */ /* 0x000ee20000000a00 */
[----:B-1----:R-:W-:-:S04]  /*0d20*/  ISETP.NE.U32.AND P0, PT, R20, RZ, PT ;  /* 0x000000ff1400720c */ /* 0x002fc80003f05070 */
[----:B------:R-:W-:-:S13]  /*0d30*/  ISETP.NE.AND.EX P0, PT, R21, RZ, PT, P0 ;  /* 0x000000ff1500720c */ /* 0x000fda0003f05300 */
[----:B--23--:R-:W-:Y:S05]  /*0d40*/  @!P0 BRA `(.L_x_12) ;  /* 0x0000000000288947 */ /* 0x00cfea0003800000 */
[----:B------:R-:W1:Y:S02]  /*0d50*/  LDC R3, c[0x0][0x634] ;  /* 0x00018d00ff037b82 */ /* 0x000e640000000800 */
[----:B-1----:R-:W-:-:S05]  /*0d60*/  IADD3 R3, P0, R16, R3, RZ ;  /* 0x0000000310037210 */ /* 0x002fca0007f1e0ff */
[----:B------:R-:W-:-:S04]  /*0d70*/  IMAD.X R19, RZ, RZ, R17, P0 ;  /* 0x000000ffff137224 */ /* 0x000fc800000e0611 */
[----:B------:R-:W-:-:S04]  /*0d80*/  IMAD.WIDE.U32 R8, R19, R20, RZ ;  /* 0x0000001413087225 */ /* 0x000fc800078e00ff */
[----:B0-----:R-:W-:-:S04]  /*0d90*/  IMAD.WIDE.U32 R10, P0, R3, R21, R8 ;  /* 0x00000015030a7225 */ /* 0x001fc80007800008 */
[----:B------:R-:W-:-:S04]  /*0da0*/  IMAD.WIDE.U32 R8, R3, R20, RZ ;  /* 0x0000001403087225 */ /* 0x000fc800078e00ff */
[----:B------:R-:W-:Y:S01]  /*0db0*/  IMAD.X R13, RZ, RZ, RZ, P0 ;  /* 0x000000ffff0d7224 */ /* 0x000fe200000e06ff */
[----:B------:R-:W-:Y:S01]  /*0dc0*/  IADD3 RZ, P0, R9, R10, RZ ;  /* 0x0000000a09ff7210 */ /* 0x000fe20007f1e0ff */
[----:B------:R-:W-:-:S04]  /*0dd0*/  IMAD.MOV.U32 R12, RZ, RZ, R11 ;  /* 0x000000ffff0c7224 */ /* 0x000fc800078e000b */
[----:B------:R-:W-:-:S08]  /*0de0*/  IMAD.WIDE.U32.X R8, R19, R21, R12, P0 ;  /* 0x0000001513087225 */ /* 0x000fd000000e040c */
.L_x_12:
[-CC-:B------:R-:W-:Y:S01]  /*0df0*/  SHF.R.U64 R30, R8, R18.reuse, R9.reuse ;  /* 0x00000012081e7219 */ /* 0x180fe20000001209 */
[----:B------:R-:W1:Y:S01]  /*0e00*/  LDC R12, c[0x0][0x618] ;  /* 0x00018600ff0c7b82 */ /* 0x000e620000000800 */
[----:B------:R-:W-:Y:S01]  /*0e10*/  SHF.R.U32.HI R7, RZ, R18, R9 ;  /* 0x00000012ff077219 */ /* 0x000fe20000011609 */
[----:B------:R-:W-:Y:S01]  /*0e20*/  ULDC UR4, c[0x0][0x150] ;  /* 0x0000540000047ab9 */ /* 0x000fe20000000800 */
[----:B0-----:R-:W-:Y:S02]  /*0e30*/  IADD3 R11, P0, RZ, -R30, RZ ;  /* 0x8000001eff0b7210 */ /* 0x001fe40007f1e0ff */
[----:B------:R-:W-:-:S03]  /*0e40*/  I2FP.F32.U32 R3, R6 ;  /* 0x0000000600037245 */ /* 0x000fc60000201000 */
[----:B------:R-:W0:Y:S01]  /*0e50*/  LDC.64 R26, c[0x0][0x640] ;  /* 0x00019000ff1a7b82 */ /* 0x000e220000000a00 */
[----:B------:R-:W-:Y:S02]  /*0e60*/  IMAD.X R13, RZ, RZ, ~R7, P0 ;  /* 0x000000ffff0d7224 */ /* 0x000fe400000e0e07 */
[----:B------:R-:W-:Y:S01]  /*0e70*/  FMUL R3, R3, UR4 ;  /* 0x0000000403037c20 */ /* 0x000fe20008400000 */
[----:B------:R-:W-:Y:S01]  /*0e80*/  IMAD.WIDE.U32 R8, R11, R24, R16 ;  /* 0x000000180b087225 */ /* 0x000fe200078e0010 */
[----:B------:R-:W-:-:S03]  /*0e90*/  ULDC UR4, c[0x0][0x154] ;  /* 0x0000550000047ab9 */ /* 0x000fc60000000800 */
[----:B------:R-:W-:Y:S01]  /*0ea0*/  IMAD R10, R13, R24, RZ ;  /* 0x000000180d0a7224 */ /* 0x000fe200078e02ff */
[----:B------:R-:W2:Y:S01]  /*0eb0*/  LDC R7, c[0x0][0x144] ;  /* 0x00005100ff077b82 */ /* 0x000ea20000000800 */
[----:B------:R-:W3:Y:S02]  /*0ec0*/  F2I.U32.TRUNC.NTZ R3, R3 ;  /* 0x0000000300037305 */ /* 0x000ee4000020f000 */
[----:B------:R-:W-:-:S04]  /*0ed0*/  IMAD R11, R11, R25, R10 ;  /* 0x000000190b0b7224 */ /* 0x000fc800078e020a */
[----:B------:R-:W-:Y:S01]  /*0ee0*/  IMAD.IADD R9, R9, 0x1, R11 ;  /* 0x0000000109097824 */ /* 0x000fe200078e020b */
[----:B------:R-:W4:Y:S01]  /*0ef0*/  LDC R18, c[0x0][0x608] ;  /* 0x00018200ff127b82 */ /* 0x000f220000000800 */
[----:B------:R-:W-:-:S03]  /*0f00*/  IMAD.MOV.U32 R11, RZ, RZ, -0x1 ;  /* 0xffffffffff0b7424 */ /* 0x000fc600078e00ff */
[-C--:B-1----:R-:W-:Y:S02]  /*0f10*/  SHF.R.U64 R22, R8, R12.reuse, R9 ;  /* 0x0000000c08167219 */ /* 0x082fe40000001209 */
[----:B------:R-:W-:Y:S02]  /*0f20*/  I2FP.F32.U32 R8, R15 ;  /* 0x0000000f00087245 */ /* 0x000fe40000201000 */
[----:B------:R-:W1:Y:S01]  /*0f30*/  LDC R24, c[0x0][0x658] ;  /* 0x00019600ff187b82 */ /* 0x000e620000000800 */
[----:B0-----:R-:W-:Y:S01]  /*0f40*/  ISETP.NE.U32.AND P0, PT, R26, RZ, PT ;  /* 0x000000ff1a00720c */ /* 0x001fe20003f05070 */
[----:B---3--:R-:W-:Y:S01]  /*0f50*/  IMAD.MOV R10, RZ, RZ, -R3 ;  /* 0x000000ffff0a7224 */ /* 0x008fe200078e0a03 */
[----:B------:R-:W-:Y:S01]  /*0f60*/  SHF.R.U32.HI R9, RZ, R12, R9 ;  /* 0x0000000cff097219 */ /* 0x000fe20000011609 */
[----:B------:R-:W-:Y:S01]  /*0f70*/  FMUL R8, R8, UR4 ;  /* 0x0000000408087c20 */ /* 0x000fe20008400000 */
[----:B------:R-:W-:-:S03]  /*0f80*/  ISETP.NE.AND.EX P0, PT, R27, RZ, PT, P0 ;  /* 0x000000ff1b00720c */ /* 0x000fc60003f05300 */
[----:B------:R-:W0:Y:S01]  /*0f90*/  LDC R20, c[0x0][0x148] ;  /* 0x00005200ff147b82 */ /* 0x000e220000000800 */
[----:B--2---:R-:W-:-:S07]  /*0fa0*/  IMAD R3, R7, R10, R6 ;  /* 0x0000000a07037224 */ /* 0x004fce00078e0206 */
[----:B------:R-:W2:Y:S01]  /*0fb0*/  LDC R21, c[0x0][0x600] ;  /* 0x00018000ff157b82 */ /* 0x000ea20000000800 */
[-CC-:B----4-:R-:W-:Y:S02]  /*0fc0*/  SHF.R.U64 R32, R22, R18.reuse, R9.reuse ;  /* 0x0000001216207219 */ /* 0x190fe40000001209 */
[----:B------:R-:W-:Y:S01]  /*0fd0*/  SHF.R.U32.HI R7, RZ, R18, R9 ;  /* 0x00000012ff077219 */ /* 0x000fe20000011609 */
[----:B------:R-:W-:Y:S01]  /*0fe0*/  IMAD.MOV.U32 R9, RZ, RZ, 0x1 ;  /* 0x00000001ff097424 */ /* 0x000fe200078e00ff */
[----:B------:R3:W4:Y:S03]  /*0ff0*/  F2I.U32.TRUNC.NTZ R18, R8 ;  /* 0x0000000800127305 */ /* 0x000726000020f000 */
[----:B------:R-:W0:Y:S01]  /*1000*/  LDC R25, c[0x0][0x648] ;  /* 0x00019200ff197b82 */ /* 0x000e220000000800 */
[-C--:B-1----:R-:W-:Y:S02]  /*1010*/  SHF.L.U32 R6, R11, R24.reuse, RZ ;  /* 0x000000180b067219 */ /* 0x082fe400000006ff */
[----:B------:R-:W-:-:S02]  /*1020*/  SHF.R.U64 R34, R32, R24, R7 ;  /* 0x0000001820227219 */ /* 0x000fc40000001207 */
[----:B------:R-:W-:Y:S02]  /*1030*/  LOP3.LUT R13, RZ, R6, RZ, 0x33, !PT ;  /* 0x00000006ff0d7212 */ /* 0x000fe400078e33ff */
[-C--:B------:R-:W-:Y:S01]  /*1040*/  SHF.R.U32.HI R7, RZ, R24.reuse, R7 ;  /* 0x00000018ff077219 */ /* 0x080fe20000011607 */
[----:B------:R-:W1:Y:S01]  /*1050*/  LDC R29, c[0x0][0x638] ;  /* 0x00018e00ff1d7b82 */ /* 0x000e620000000800 */
[----:B------:R-:W-:Y:S01]  /*1060*/  SHF.L.U32 R12, R9, R24, RZ ;  /* 0x00000018090c7219 */ /* 0x000fe200000006ff */
[----:B------:R-:W-:-:S06]  /*1070*/  IMAD.MOV.U32 R6, RZ, RZ, R34 ;  /* 0x000000ffff067224 */ /* 0x000fcc00078e0022 */
[----:B------:R-:W0:Y:S01]  /*1080*/  LDC R28, c[0x0][0x610] ;  /* 0x00018400ff1c7b82 */ /* 0x000e220000000800 */
[----:B---34-:R-:W-:Y:S05]  /*1090*/  @!P0 BRA `(.L_x_13) ;  /* 0x0000000000288947 */ /* 0x018fea0003800000 */
[----:B------:R-:W3:Y:S02]  /*10a0*/  LDC R11, c[0x0][0x64c] ;  /* 0x00019300ff0b7b82 */ /* 0x000ee40000000800 */
[----:B---3--:R-:W-:-:S05]  /*10b0*/  IADD3 R11, P0, R34, R11, RZ ;  /* 0x0000000b220b7210 */ /* 0x008fca0007f1e0ff */
[----:B------:R-:W-:-:S04]  /*10c0*/  IMAD.X R19, RZ, RZ, R7, P0 ;  /* 0x000000ffff137224 */ /* 0x000fc800000e0607 */
[----:B------:R-:W-:-:S04]  /*10d0*/  IMAD.WIDE.U32 R6, R19, R26, RZ ;  /* 0x0000001a13067225 */ /* 0x000fc800078e00ff */
[----:B------:R-:W-:-:S04]  /*10e0*/  IMAD.WIDE.U32 R8, P0, R11, R27, R6 ;  /* 0x0000001b0b087225 */ /* 0x000fc80007800006 */
[----:B------:R-:W-:-:S04]  /*10f0*/  IMAD.WIDE.U32 R6, R11, R26, RZ ;  /* 0x0000001a0b067225 */ /* 0x000fc800078e00ff */
[----:B------:R-:W-:Y:S01]  /*1100*/  IMAD.X R11, RZ, RZ, RZ, P0 ;  /* 0x000000ffff0b7224 */ /* 0x000fe200000e06ff */
[----:B------:R-:W-:Y:S01]  /*1110*/  IADD3 RZ, P0, R7, R8, RZ ;  /* 0x0000000807ff7210 */ /* 0x000fe20007f1e0ff */
[----:B------:R-:W-:-:S04]  /*1120*/  IMAD.MOV.U32 R10, RZ, RZ, R9 ;  /* 0x000000ffff0a7224 */ /* 0x000fc800078e0009 */
[----:B------:R-:W-:-:S08]  /*1130*/  IMAD.WIDE.U32.X R6, R19, R27, R10, P0 ;  /* 0x0000001b13067225 */ /* 0x000fd000000e040a */
.L_x_13:
[----:B0-----:R-:W-:Y:S01]  /*1140*/  SHF.R.U64 R6, R6, R25, R7 ;  /* 0x0000001906067219 */ /* 0x001fe20000001207 */
[----:B--2---:R-:W-:Y:S01]  /*1150*/  VIADD R7, R21, 0xffffffff ;  /* 0xffffffff15077836 */ /* 0x004fe20000000000 */
[----:B------:R-:W-:Y:S01]  /*1160*/  LOP3.LUT R13, R32, R13, RZ, 0xc0, !PT ;  /* 0x0000000d200d7212 */ /* 0x000fe200078ec0ff */
[----:B------:R-:W-:Y:S02]  /*1170*/  IMAD.MOV R18, RZ, RZ, -R18 ;  /* 0x000000ffff127224 */ /* 0x000fe400078e0a12 */
[----:B------:R-:W-:Y:S01]  /*1180*/  IMAD.MOV R8, RZ, RZ, -R6 ;  /* 0x000000ffff087224 */ /* 0x000fe200078e0a06 */
[----:B------:R-:W-:Y:S01]  /*1190*/  LOP3.LUT R7, R22, R7, RZ, 0xc0, !PT ;  /* 0x0000000716077212 */ /* 0x000fe200078ec0ff */
[----:B------:R-:W-:Y:S02]  /*11a0*/  IMAD R12, R12, R6, R13 ;  /* 0x000000060c0c7224 */ /* 0x000fe400078e020d */
[----:B------:R-:W-:Y:S02]  /*11b0*/  @P1 IMAD R3, R20, R18, R15 ;  /* 0x0000001214031224 */ /* 0x000fe400078e020f */
[----:B-1----:R-:W-:-:S02]  /*11c0*/  IMAD R6, R8, R29, R34 ;  /* 0x0000001d08067224 */ /* 0x002fc400078e0222 */
[----:B------:R-:W-:Y:S02]  /*11d0*/  IMAD R22, R12, R28, R3 ;  /* 0x0000001c0c167224 */ /* 0x000fe400078e0203 */
[----:B------:R-:W-:Y:S02]  /*11e0*/  IMAD R7, R6, R21, R7 ;  /* 0x0000001506077224 */ /* 0x000fe400078e0207 */
[----:B------:R-:W-:Y:S02]  /*11f0*/  IMAD.MOV.U32 R3, RZ, RZ, 0x1 ;  /* 0x00000001ff037424 */ /* 0x000fe400078e00ff */
[----:B------:R-:W-:Y:S01]  /*1200*/  IMAD.MOV.U32 R18, RZ, RZ, R30 ;  /* 0x000000ffff127224 */ /* 0x000fe200078e001e */
[----:B------:R-:W-:Y:S02]  /*1210*/  SEL R19, R7, R22, !P1 ;  /* 0x0000001607137207 */ /* 0x000fe40004800000 */
[----:B------:R-:W-:-:S07]  /*1220*/  SEL R22, R22, R7, !P1 ;  /* 0x0000000716167207 */ /* 0x000fce0004800000 */
.L_x_11:
[----:B------:R-:W-:Y:S05]  /*1230*/  @!P2 BRA `(.L_x_14) ;  /* 0x00000048001ca947 */ /* 0x000fea0003800000 */
[----:B------:R-:W-:-:S13]  /*1240*/  ISETP.GT.U32.AND P0, PT, R31, 0x1, PT ;  /* 0x000000011f00780c */ /* 0x000fda0003f04070 */
[----:B------:R-:W-:Y:S05]  /*1250*/  @P0 EXIT ;  /* 0x000000000000094d */ /* 0x000fea0003800000 */
.L_x_15:
[----:B------:R-:W-:-:S08]  /*1260*/  NOP ;  /* 0x0000000000007918 */ /* 0x000fd00000000000 */
[----:B------:R-:W1:Y:S02]  /*1270*/  USETMAXREG.TRY_ALLOC.CTAPOOL UP0, 0xe8 ;  /* 0x000000e8000079c8 */ /* 0x000e640008000600 */
[----:B-1----:R-:W-:-:S13]  /*1280*/  PLOP3.LUT P0, PT, PT, PT, UP0, 0x80, 0x0 ;  /* 0x000000000000781c */ /* 0x002fda0003f0f008 */
[----:B------:R-:W-:Y:S05]  /*1290*/  @!P0 BRA `(.L_x_15) ;  /* 0xfffffffc00f08947 */ /* 0x000fea000383ffff */
[----:B------:R-:W-:-:S13]  /*12a0*/  LOP3.LUT P0, RZ, R3, 0xff, RZ, 0xc0, !PT ;  /* 0x000000ff03ff7812 */ /* 0x000fda000780c0ff */
[----:B------:R-:W-:Y:S05]  /*12b0*/  @!P0 EXIT ;  /* 0x000000000000894d */ /* 0x000fea0003800000 */
[----:B------:R-:W2:Y:S01]  /*12c0*/  LDL.64 R8, [R1] ;  /* 0x0000000001087983 */ /* 0x000ea20000100a00 */
[----:B------:R-:W-:Y:S01]  /*12d0*/  SHF.R.S32.HI R3, RZ, 0x1f, R4 ;  /* 0x0000001fff037819 */ /* 0x000fe20000011404 */
[----:B------:R-:W1:Y:S01]  /*12e0*/  S2UR UR4, SR_CgaCtaId ;  /* 0x00000000000479c3 */ /* 0x000e620000008800 */
[----:B------:R-:W-:Y:S02]  /*12f0*/  UISETP.LT.AND UP0, UPT, UR40, 0x1, UPT ;  /* 0x000000012800788c */ /* 0x000fe4000bf01270 */
[CC--:B------:R-:W-:Y:S01]  /*1300*/  LEA.HI R5, R3.reuse, R4.reuse, RZ, 0x2 ;  /* 0x0000000403057211 */ /* 0x0c0fe200078f10ff */
[----:B------:R-:W-:Y:S01]  /*1310*/  UIADD3 UR5, UR43, -0x1, URZ ;  /* 0xffffffff2b057890 */ /* 0x000fe2000fffe03f */
[----:B------:R-:W-:Y:S01]  /*1320*/  LEA.HI R3, R3, R4, RZ, 0x5 ;  /* 0x0000000403037211 */ /* 0x000fe200078f28ff */
[----:B------:R-:W-:Y:S01]  /*1330*/  USEL UR42, UR40, 0x1, UP0 ;  /* 0x00000001282a7887 */ /* 0x000fe20008000000 */
[--C-:B------:R-:W-:Y:S01]  /*1340*/  SHF.R.S32.HI R90, RZ, 0x2, R5.reuse ;  /* 0x00000002ff5a7819 */ /* 0x100fe20000011405 */
[----:B------:R-:W3:Y:S01]  /*1350*/  LDC R94, c[0x0][0x658] ;  /* 0x00019600ff5e7b82 */ /* 0x000ee20000000800 */
[----:B------:R-:W-:Y:S01]  /*1360*/  SHF.R.S32.HI R7, RZ, 0x1f, R5 ;  /* 0x0000001fff077819 */ /* 0x000fe20000011405 */
[----:B------:R-:W-:Y:S01]  /*1370*/  UMOV UR41, 0x400 ;  /* 0x0000040000297882 */ /* 0x000fe20000000000 */
[----:B------:R-:W-:Y:S01]  /*1380*/  SHF.R.S32.HI R3, RZ, 0x5, R3 ;  /* 0x00000005ff037819 */ /* 0x000fe20000011403 */
[----:B------:R-:W-:Y:S01]  /*1390*/  UISETP.NE.AND UP0, UPT, UR5, URZ, UPT ;  /* 0x0000003f0500728c */ /* 0x000fe2000bf05270 */
[----:B------:R-:W-:Y:S01]  /*13a0*/  LEA.HI R7, R7, R90, RZ, 0x3 ;  /* 0x0000005a07077211 */ /* 0x000fe200078f18ff */
[----:B------:R-:W-:Y:S01]  /*13b0*/  ULDC UR6, c[0x0][0x284] ;  /* 0x0000a10000067ab9 */ /* 0x000fe20000000800 */
[----:B------:R-:W-:Y:S01]  /*13c0*/  LOP3.LUT R5, R5, 0xfffffffc, RZ, 0xc0, !PT ;  /* 0xfffffffc05057812 */ /* 0x000fe200078ec0ff */
[----:B------:R-:W4:Y:S01]  /*13d0*/  LDC R6, c[0x0][0x288] ;  /* 0x0000a200ff067b82 */ /* 0x000f220000000800 */
[----:B------:R-:W-:Y:S01]  /*13e0*/  LOP3.LUT R7, R7, 0xfffffff8, RZ, 0xc0, !PT ;  /* 0xfffffff807077812 */ /* 0x000fe200078ec0ff */
[----:B------:R-:W-:-:S02]  /*13f0*/  USHF.L.U32 UR45, UR40, 0x1, URZ ;  /* 0x00000001282d7899 */ /* 0x000fc4000800063f */
[----:B------:R-:W-:Y:S01]  /*1400*/  IMAD.IADD R5, R4, 0x1, -R5 ;  /* 0x0000000104057824 */ /* 0x000fe200078e0a05 */
[----:B------:R-:W-:Y:S01]  /*1410*/  UIADD3 UR42, -UR42, UR40, URZ ;  /* 0x000000282a2a7290 */ /* 0x000fe2000fffe13f */
[----:B------:R-:W-:Y:S02]  /*1420*/  IMAD.IADD R90, R90, 0x1, -R7 ;  /* 0x000000015a5a7824 */ /* 0x000fe400078e0a07 */
[----:B------:R-:W0:Y:S01]  /*1430*/  LDC R97, c[0x0][0x600] ;  /* 0x00018000ff617b82 */ /* 0x000e220000000800 */
[----:B-1----:R-:W-:Y:S01]  /*1440*/  ULEA UR41, UR4, UR41, 0x18 ;  /* 0x0000002904297291 */ /* 0x002fe2000f8ec03f */
[--C-:B------:R-:W-:Y:S01]  /*1450*/  IMAD R99, R3, -0x10, -R90.reuse ;  /* 0xfffffff003637824 */ /* 0x100fe200078e0a5a */
[--C-:B------:R-:W-:Y:S01]  /*1460*/  SHF.R.S32.HI R91, RZ, 0x1f, R90.reuse ;  /* 0x0000001fff5b7819 */ /* 0x100fe2000001145a */
[----:B------:R-:W-:Y:S01]  /*1470*/  USHF.L.U32 UR4, UR5, 0x3, URZ ;  /* 0x0000000305047899 */ /* 0x000fe2000800063f */
[----:B------:R-:W-:Y:S01]  /*1480*/  IMAD.MOV.U32 R7, RZ, RZ, 0x1 ;  /* 0x00000001ff077424 */ /* 0x000fe200078e00ff */
[----:B------:R-:W-:Y:S01]  /*1490*/  USEL UR5, URZ, 0x1, UP0 ;  /* 0x000000013f057887 */ /* 0x000fe20008000000 */
[----:B------:R-:W-:Y:S01]  /*14a0*/  IMAD.SHL.U32 R92, R5, 0x2, RZ ;  /* 0x00000002055c7824 */ /* 0x000fe200078e00ff */
[----:B------:R-:W-:Y:S01]  /*14b0*/  UIADD3 UR46, UR41, 0xa0, URZ ;  /* 0x000000a0292e7890 */ /* 0x000fe2000fffe03f */
[----:B------:R-:W-:Y:S01]  /*14c0*/  IMAD.WIDE R90, R3, 0x10, R90 ;  /* 0x00000010035a7825 */ /* 0x000fe200078e025a */
[----:B------:R-:W-:-:S02]  /*14d0*/  ULOP3.LUT UR4, UR4, 0x8, URZ, 0xc0, !UPT ;  /* 0x0000000804047892 */ /* 0x000fc4000f8ec03f */
[----:B------:R-:W-:Y:S01]  /*14e0*/  SHF.R.S32.HI R93, RZ, 0x1f, R92 ;  /* 0x0000001fff5d7819 */ /* 0x000fe2000001145c */
[----:B------:R-:W-:Y:S01]  /*14f0*/  IMAD.MOV.U32 R3, RZ, RZ, -0x1 ;  /* 0xffffffffff037424 */ /* 0x000fe200078e00ff */
[----:B------:R-:W-:Y:S01]  /*1500*/  ULEA UR43, UR43, UR46, 0x3 ;  /* 0x0000002e2b2b7291 */ /* 0x000fe2000f8e183f */
[----:B------:R-:W-:Y:S01]  /*1510*/  IMAD.U32 R101, RZ, RZ, UR5 ;  /* 0x00000005ff657e24 */ /* 0x000fe2000f8e00ff */
[----:B------:R-:W-:Y:S01]  /*1520*/  ULOP3.LUT UR47, UR4, 0x8, URZ, 0x3c, !UPT ;  /* 0x00000008042f7892 */ /* 0x000fe2000f8e3c3f */
[----:B----4-:R-:W-:Y:S01]  /*1530*/  IMAD R95, R5, -0x2, R6 ;  /* 0xfffffffe055f7824 */ /* 0x010fe200078e0206 */
[-C--:B---3--:R-:W-:Y:S01]  /*1540*/  SHF.L.U32 R3, R3, R94.reuse, RZ ;  /* 0x0000005e03037219 */ /* 0x088fe200000006ff */
[----:B------:R-:W-:Y:S01]  /*1550*/  VIADD R99, R99, UR6 ;  /* 0x0000000663637c36 */ /* 0x000fe20008000000 */
[----:B------:R-:W-:Y:S01]  /*1560*/  SHF.L.U32 R94, R7, R94, RZ ;  /* 0x0000005e075e7219 */ /* 0x000fe200000006ff */
[----:B------:R-:W-:Y:S01]  /*1570*/  ULOP3.LUT UR44, UR4, 0x18, URZ, 0x3c, !UPT ;  /* 0x00000018042c7892 */ /* 0x000fe2000f8e3c3f */
[----:B------:R-:W-:Y:S01]  /*1580*/  LOP3.LUT R98, RZ, R3, RZ, 0x33, !PT ;  /* 0x00000003ff627212 */ /* 0x000fe200078e33ff */
[----:B0-----:R-:W-:Y:S01]  /*1590*/  VIADD R97, R97, 0xffffffff ;  /* 0xffffffff61617836 */ /* 0x001fe20000000000 */
[----:B--2---:R-:W-:-:S09]  /*15a0*/  SHF.L.U64.HI R96, R8, 0x1, R0 ;  /* 0x0000000108607819 */ /* 0x004fd20000010200 */
.L_x_167:
[----:B------:R-:W-:-:S04]  /*15b0*/  SHF.L.U32 R0, R101, 0x1f, RZ ;  /* 0x0000001f65007819 */ /* 0x000fc800000006ff */
[----:B------:R-:W0:Y:S02]  /*15c0*/  SYNCS.PHASECHK.TRANS64.TRYWAIT P0, [UR43+-0x8], R0 ;  /* 0xfffff800ff0075a7 */ /* 0x000e24000800016b */
[----:B01--4-:R-:W-:Y:S05]  /*15d0*/  @!P0 BRA `(.L_x_16) ;  /* 0x0000005400d08947 */ /* 0x013fea0003800000 */
.L_x_194:
[----:B------:R-:W-:Y:S02]  /*15e0*/  ULDC UR4, c[0x0][0x28c] ;  /* 0x0000a30000047ab9 */ /* 0x000fe40000000800 */
[----:B------:R-:W-:-:S13]  /*15f0*/  ISETP.LT.AND P0, PT, RZ, UR4, PT ;  /* 0x00000004ff007c0c */ /* 0x000fda000bf01270 */
[----:B------:R-:W-:Y:S05]  /*1600*/  @P0 BRA `(.L_x_17) ;  /* 0x0000000000400947 */ /* 0x000fea0003800000 */
[----:B0-----:R-:W-:Y:S01]  /*1610*/  MOV R0, 0x0 ;  /* 0x0000000000007802 */ /* 0x001fe20000000f00 */
[----:B------:R-:W-:Y:S01]  /*1620*/  ULDC.64 UR4, c[0x4][0x68] ;  /* 0x01001a0000047ab9 */ /* 0x000fe20000000a00 */
[----:B------:R-:W-:Y:S01]  /*1630*/  ULDC.64 UR6, c[0x4][0x8] ;  /* 0x0100020000067ab9 */ /* 0x000fe20000000a00 */
[----:B------:R-:W-:Y:S01]  /*1640*/  IMAD.U32 R4, RZ, RZ, UR4 ;  /* 0x00000004ff047e24 */ /* 0x000fe2000f8e00ff */
[----:B------:R0:W1:Y:S01]  /*1650*/  LDC.64 R14, c[0x4][R0] ;  /* 0x01000000000e7b82 */ /* 0x0000620000000a00 */
[----:B------:R-:W-:Y:S01]  /*1660*/  IMAD.U32 R5, RZ, RZ, UR5 ;  /* 0x00000005ff057e24 */ /* 0x000fe2000f8e00ff */
[----:B------:R-:W-:Y:S01]  /*1670*/  ULDC.64 UR4, c[0x4][0x70] ;  /* 0x01001c0000047ab9 */ /* 0x000fe20000000a00 */
[----:B------:R-:W-:Y:S02]  /*1680*/  IMAD.U32 R10, RZ, RZ, UR6 ;  /* 0x00000006ff0a7e24 */ /* 0x000fe4000f8e00ff */
[----:B------:R-:W-:Y:S02]  /*1690*/  IMAD.U32 R6, RZ, RZ, UR4 ;  /* 0x00000004ff067e24 */ /* 0x000fe4000f8e00ff */
[----:B------:R-:W-:-:S02]  /*16a0*/  IMAD.U32 R7, RZ, RZ, UR5 ;  /* 0x00000005ff077e24 */ /* 0x000fc4000f8e00ff */
[----:B------:R-:W-:Y:S02]  /*16b0*/  IMAD.U32 R11, RZ, RZ, UR7 ;  /* 0x00000007ff0b7e24 */ /* 0x000fe4000f8e00ff */
[----:B------:R-:W-:Y:S02]  /*16c0*/  IMAD.MOV.U32 R8, RZ, RZ, 0x1e1 ;  /* 0x000001e1ff087424 */ /* 0x000fe400078e00ff */
[----:B------:R-:W-:Y:S02]  /*16d0*/  IMAD.MOV.U32 R12, RZ, RZ, 0x1 ;  /* 0x00000001ff0c7424 */ /* 0x000fe400078e00ff */
[----:B0-----:R-:W-:-:S07]  /*16e0*/  IMAD.MOV.U32 R13, RZ, RZ, RZ ;  /* 0x000000ffff0d7224 */ /* 0x001fce00078e00ff */
[----:B------:R-:W-:-:S07]  /*16f0*/  LEPC R20, `(.L_x_17) ;  /* 0x000000001014794e */ /* 0x000fce0000000000 */
[----:B-1---5:R-:W-:Y:S05]  /*1700*/  CALL.ABS.NOINC R14 ;  /* 0x000000000e007343 */ /* 0x022fea0003c00000 */
.L_x_17:
[----:B0-----:R-:W-:-:S04]  /*1710*/  LOP3.LUT R0, R23, 0x1, RZ, 0xfc, !PT ;  /* 0x0000000117007812 */ /* 0x001fc800078efcff */
[----:B------:R-:W-:-:S13]  /*1720*/  ISETP.NE.AND P0, PT, R0, 0x3, PT ;  /* 0x000000030000780c */ /* 0x000fda0003f05270 */
[----:B------:R-:W-:Y:S05]  /*1730*/  @!P0 BRA `(.L_x_18) ;  /* 0x0000000000048947 */ /* 0x000fea0003800000 */
[----:B------:R-:W-:Y:S01]  /*1740*/  BPT.TRAP 0x1 ;  /* 0x000000040000795c */ /* 0x000fe20000300000 */
.L_x_18:
[----:B------:R-:W-:Y:S02]  /*1750*/  IMAD.U32 R3, RZ, RZ, UR38 ;  /* 0x00000026ff037e24 */ /* 0x000fe4000f8e00ff */
[----:B------:R-:W-:-:S03]  /*1760*/  IMAD.U32 R0, RZ, RZ, UR39 ;  /* 0x00000027ff007e24 */ /* 0x000fc6000f8e00ff */
[----:B------:R-:W-:Y:S02]  /*1770*/  LEA R3, R3, UR41, 0x3 ;  /* 0x0000002903037c11 */ /* 0x000fe4000f8e18ff */
[----:B------:R-:W-:-:S04]  /*1780*/  SHF.L.U32 R0, R0, 0x1f, RZ ;  /* 0x0000001f00007819 */ /* 0x000fc800000006ff */
[----:B------:R0:W1:Y:S01]  /*1790*/  SYNCS.PHASECHK.TRANS64.TRYWAIT P1, [R3+URZ], R0 ;  /* 0x00000000030075a7 */ /* 0x000062000802017f */
[----:B------:R-:W-:Y:S05]  /*17a0*/  @!P0 BRA `(.L_x_19) ;  /* 0x0000000000048947 */ /* 0x000fea0003800000 */
[----:B------:R-:W-:Y:S01]  /*17b0*/  BPT.TRAP 0x1 ;  /* 0x000000040000795c */ /* 0x000fe20000300000 */
.L_x_19:
[----:B------:R-:W-:-:S05]  /*17c0*/  IMAD.U32 R4, RZ, RZ, UR42 ;  /* 0x0000002aff047e24 */ /* 0x000fca000f8e00ff */
[----:B------:R-:W-:Y:S01]  /*17d0*/  ISETP.GE.AND P2, PT, R4, 0x1, PT ;  /* 0x000000010400780c */ /* 0x000fe20003f46270 */
[----:B-1----:R-:W-:-:S12]  /*17e0*/  @P1 BRA `(.L_x_20) ;  /* 0x0000000000081947 */ /* 0x002fd80003800000 */
[----:B------:R-:W1:Y:S02]  /*17f0*/  SYNCS.PHASECHK.TRANS64.TRYWAIT P1, [R3+URZ], R0 ;  /* 0x00000000030075a7 */ /* 0x000e64000802017f */
[----:B-1----:R-:W-:Y:S05]  /*1800*/  @!P1 BRA `(.L_x_21) ;  /* 0x00000054005c9947 */ /* 0x002fea0003800000 */
.L_x_20:
[----:B------:R-:W-:Y:S05]  /*1810*/  WARPSYNC.ALL ;  /* 0x0000000000007948 */ /* 0x000fea0003800000 */
[----:B------:R-:W-:Y:S01]  /*1820*/  UIADD3 UR4, UR41, 0x180, URZ ;  /* 0x0000018029047890 */ /* 0x000fe2000fffe03f */
[----:B------:R-:W-:Y:S01]  /*1830*/  WARPGROUP.ARRIVE ;  /* 0x00000000000079c5 */ /* 0x000fe20000000000 */
[----:B------:R-:W-:Y:S02]  /*1840*/  UIADD3 UR5, UR41, 0x12180, URZ ;  /* 0x0001218029057890 */ /* 0x000fe4000fffe03f */
[----:B------:R-:W-:Y:S02]  /*1850*/  USHF.R.U32.HI UR4, URZ, 0x4, UR4 ;  /* 0x000000043f047899 */ /* 0x000fe40008011604 */
[----:B------:R-:W-:-:S02]  /*1860*/  USHF.R.U32.HI UR5, URZ, 0x4, UR5 ;  /* 0x000000043f057899 */ /* 0x000fc40008011605 */
[----:B------:R-:W-:Y:S02]  /*1870*/  ULOP3.LUT UR4, UR4, 0x3fff, URZ, 0xc0, !UPT ;  /* 0x00003fff04047892 */ /* 0x000fe4000f8ec03f */
[----:B------:R-:W-:Y:S02]  /*1880*/  ULOP3.LUT UR5, UR5, 0x3fff, URZ, 0xc0, !UPT ;  /* 0x00003fff05057892 */ /* 0x000fe4000f8ec03f */
[----:B------:R-:W-:Y:S02]  /*1890*/  ULOP3.LUT UR8, UR4, 0x10000, URZ, 0xfc, !UPT ;  /* 0x0001000004087892 */ /* 0x000fe4000f8efc3f */
[----:B------:R-:W-:Y:S02]  /*18a0*/  ULOP3.LUT UR9, UR5, 0x10000, URZ, 0xfc, !UPT ;  /* 0x0001000005097892 */ /* 0x000fe4000f8efc3f */
[----:B------:R-:W-:Y:S02]  /*18b0*/  ULEA UR10, UR38, UR8, 0x9 ;  /* 0x00000008260a7291 */ /* 0x000fe4000f8e483f */
[----:B------:R-:W-:Y:S01]  /*18c0*/  ULEA UR11, UR38, UR9, 0xa ;  /* 0x00000009260b7291 */ /* 0x000fe2000f8e503f */
[----:B------:R-:W-:Y:S01]  /*18d0*/  UMOV UR5, 0x40000040 ;  /* 0x4000004000057882 */ /* 0x000fe20000000000 */
[----:B------:R-:W-:-:S03]  /*18e0*/  UMOV UR7, 0x40000040 ;  /* 0x4000004000077882 */ /* 0x000fc60000000000 */
[----:B------:R-:W-:Y:S02]  /*18f0*/  UMOV UR4, UR10 ;  /* 0x0000000a00047c82 */ /* 0x000fe40008000000 */
[----:B------:R-:W-:Y:S02]  /*1900*/  UMOV UR6, UR11 ;  /* 0x0000000b00067c82 */ /* 0x000fe40008000000 */
[----:B------:R-:W-:Y:S01]  /*1910*/  IGMMA.64x128x32.S8.S8 R24, gdesc[UR4], RZ, !UPT, gsb0 ;  /* 0x03600000041879f1 */ /* 0x000fe2000c0410ff */
[----:B------:R-:W-:Y:S02]  /*1920*/  UIADD3 UR4, UR10, 0x2, URZ ;  /* 0x000000020a047890 */ /* 0x000fe4000fffe03f */
[----:B------:R-:W-:Y:S01]  /*1930*/  UIADD3 UR6, UR11, 0x2, URZ ;  /* 0x000000020b067890 */ /* 0x000fe2000fffe03f */
[----:B------:R-:W-:Y:S01]  /*1940*/  UMOV UR5, 0x40000040 ;  /* 0x4000004000057882 */ /* 0x000fe20000000000 */
[----:B------:R-:W-:Y:S01]  /*1950*/  UMOV UR7, 0x40000040 ;  /* 0x4000004000077882 */ /* 0x000fe20000000000 */
[----:B------:R-:W-:-:S02]  /*1960*/  WARPGROUP.DEPBAR.LE gsb0, 0x0 ;  /* 0x00008000000079c5 */ /* 0x000fc40000010000 */
[----:B------:R-:W-:-:S06]  /*1970*/  WARPGROUP.ARRIVE ;  /* 0x00000000000079c5 */ /* 0x000fcc0000000000 */
[----:B------:R-:W-:Y:S01]  /*1980*/  IGMMA.64x128x32.S8.S8 R24, gdesc[UR4], R24, gsb0 ;  /* 0x03600000041879f1 */ /* 0x000fe20008041018 */
[----:B------:R-:W-:Y:S02]  /*1990*/  UIADD3 UR4, UR10, 0x4, URZ ;  /* 0x000000040a047890 */ /* 0x000fe4000fffe03f */
[----:B------:R-:W-:Y:S01]  /*19a0*/  UIADD3 UR6, UR11, 0x4, URZ ;  /* 0x000000040b067890 */ /* 0x000fe2000fffe03f */
[----:B------:R-:W-:Y:S01]  /*19b0*/  UMOV UR5, 0x40000040 ;  /* 0x4000004000057882 */ /* 0x000fe20000000000 */
[----:B------:R-:W-:Y:S01]  /*19c0*/  UMOV UR7, 0x40000040 ;  /* 0x4000004000077882 */ /* 0x000fe20000000000 */
[----:B------:R-:W-:Y:S02]  /*19d0*/  WARPGROUP.DEPBAR.LE gsb0, 0x0 ;  /* 0x00008000000079c5 */ /* 0x000fe40000010000 */
        /* <DEDUP_REMOVED lines=8> */
[----:B------:R-:W-:Y:S03]  /*1a60*/  IGMMA.64x128x32.S8.S8 R24, gdesc[UR4], R24, gsb0 ;  /* 0x03600000041879f1 */ /* 0x000fe60008041018 */
[----:B------:R-:W-:Y:S02]  /*1a70*/  WARPGROUP.DEPBAR.LE gsb0, 0x0 ;  /* 0x00008000000079c5 */ /* 0x000fe40000010000 */
[----:B------:R-:W-:Y:S05]  /*1a80*/  @!P2 BRA `(.L_x_22) ;  /* 0x000000040010a947 */ /* 0x000fea0003800000 */
[----:B------:R-:W-:Y:S01]  /*1a90*/  UIADD3 UR4, UR38, 0x1, URZ ;  /* 0x0000000126047890 */ /* 0x000fe2000fffe03f */
[----:B01----:R-:W-:Y:S01]  /*1aa0*/  IMAD.U32 R0, RZ, RZ, UR42 ;  /* 0x0000002aff007e24 */ /* 0x003fe2000f8e00ff */
[----:B------:R-:W-:Y:S02]  /*1ab0*/  UMOV UR11, UR38 ;  /* 0x00000026000b7c82 */ /* 0x000fe40008000000 */
[----:B------:R-:W-:-:S04]  /*1ac0*/  UISETP.NE.AND UP0, UPT, UR4, 0x9, UPT ;  /* 0x000000090400788c */ /* 0x000fc8000bf05270 */
[----:B------:R-:W-:Y:S02]  /*1ad0*/  USEL UR5, URZ, 0x1, UP0 ;  /* 0x000000013f057887 */ /* 0x000fe40008000000 */
[----:B------:R-:W-:Y:S02]  /*1ae0*/  USEL UR10, UR4, URZ, UP0 ;  /* 0x0000003f040a7287 */ /* 0x000fe40008000000 */
[----:B------:R-:W-:-:S06]  /*1af0*/  ULOP3.LUT UR5, UR39, UR5, URZ, 0x3c, !UPT ;  /* 0x0000000527057292 */ /* 0x000fcc000f8e3c3f */
[----:B------:R-:W-:-:S07]  /*1b00*/  IMAD.U32 R5, RZ, RZ, UR5 ;  /* 0x00000005ff057e24 */ /* 0x000fce000f8e00ff */
.L_x_29:
[----:B01----:R-:W-:Y:S05]  /*1b10*/  @!P0 BRA `(.L_x_23) ;  /* 0x0000000000048947 */ /* 0x003fea0003800000 */
[----:B------:R-:W-:Y:S01]  /*1b20*/  BPT.TRAP 0x1 ;  /* 0x000000040000795c */ /* 0x000fe20000300000 */
.L_x_23:
[----:B------:R-:W-:Y:S01]  /*1b30*/  ULEA UR4, UR10, UR41, 0x3 ;  /* 0x000000290a047291 */ /* 0x000fe2000f8e183f */
[----:B------:R-:W-:-:S08]  /*1b40*/  SHF.L.U32 R3, R5, 0x1f, RZ ;  /* 0x0000001f05037819 */ /* 0x000fd000000006ff */
[----:B------:R0:W1:Y:S01]  /*1b50*/  SYNCS.PHASECHK.TRANS64.TRYWAIT P1, [UR4], R3 ;  /* 0x00000003ff0075a7 */ /* 0x0000620008020144 */
[----:B------:R-:W-:Y:S05]  /*1b60*/  @!P0 BRA `(.L_x_24) ;  /* 0x0000000000048947 */ /* 0x000fea0003800000 */
[----:B------:R-:W-:Y:S01]  /*1b70*/  BPT.TRAP 0x1 ;  /* 0x000000040000795c */ /* 0x000fe20000300000 */
.L_x_24:
[----:B-1----:R-:W-:Y:S05]  /*1b80*/  @P1 BRA `(.L_x_25) ;  /* 0x0000000000081947 */ /* 0x002fea0003800000 */
[----:B------:R-:W1:Y:S02]  /*1b90*/  SYNCS.PHASECHK.TRANS64.TRYWAIT P1, [UR4], R3 ;  /* 0x00000003ff0075a7 */ /* 0x000e640008020144 */
[----:B-1----:R-:W-:Y:S05]  /*1ba0*/  @!P1 BRA `(.L_x_26) ;  /* 0x0000005000889947 */ /* 0x002fea0003800000 */
.L_x_25:
[----:B------:R-:W-:Y:S01]  /*1bb0*/  ULEA UR12, UR10, UR8, 0x9 ;  /* 0x000000080a0c7291 */ /* 0x000fe2000f8e483f */
[----:B------:R-:W-:Y:S01]  /*1bc0*/  WARPGROUP.ARRIVE ;  /* 0x00000000000079c5 */ /* 0x000fe20000000000 */
[----:B------:R-:W-:Y:S01]  /*1bd0*/  ULEA UR13, UR10, UR9, 0xa ;  /* 0x000000090a0d7291 */ /* 0x000fe2000f8e503f */
[----:B------:R-:W-:Y:S01]  /*1be0*/  UMOV UR5, 0x40000040 ;  /* 0x4000004000057882 */ /* 0x000fe20000000000 */
[----:B------:R-:W-:-:S03]  /*1bf0*/  UMOV UR7, 0x40000040 ;  /* 0x4000004000077882 */ /* 0x000fc60000000000 */
[----:B------:R-:W-:Y:S02]  /*1c00*/  UMOV UR4, UR12 ;  /* 0x0000000c00047c82 */ /* 0x000fe40008000000 */
[----:B------:R-:W-:Y:S02]  /*1c10*/  UMOV UR6, UR13 ;  /* 0x0000000d00067c82 */ /* 0x000fe40008000000 */
[----:B------:R-:W-:Y:S01]  /*1c20*/  IGMMA.64x128x32.S8.S8 R24, gdesc[UR4], R24, gsb0 ;  /* 0x03600000041879f1 */ /* 0x000fe20008041018 */
        /* <DEDUP_REMOVED lines=23> */
[----:B------:R-:W-:Y:S01]  /*1da0*/  BPT.TRAP 0x1 ;  /* 0x000000040000795c */ /* 0x000fe20000300000 */
.L_x_27:
[----:B------:R-:W-:Y:S01]  /*1db0*/  ULEA UR4, UR11, UR41, 0x3 ;  /* 0x000000290b047291 */ /* 0x000fe2000f8e183f */
[----:B------:R-:W-:-:S03]  /*1dc0*/  ISETP.GT.U32.AND P1, PT, R23, 0x1, PT ;  /* 0x000000011700780c */ /* 0x000fc60003f24070 */
[----:B------:R-:W-:-:S04]  /*1dd0*/  UIADD3 UR4, UR4, 0x48, URZ ;  /* 0x0000004804047890 */ /* 0x000fc8000fffe03f */
[----:B------:R-:W-:-:S09]  /*1de0*/  UPRMT UR4, URZ, 0x654, UR4 ;  /* 0x000006543f047896 */ /* 0x000fd20008000004 */
[----:B------:R-:W-:Y:S01]  /*1df0*/  SYNCS.ARRIVE.TRANS64.RED.A1T0 RZ, [UR4], RZ ;  /* 0x000000ffffff79a7 */ /* 0x000fe20008100404 */
[----:B------:R-:W-:Y:S05]  /*1e00*/  @P1 BRA `(.L_x_28) ;  /* 0x0000000000041947 */ /* 0x000fea0003800000 */
[----:B------:R-:W-:Y:S01]  /*1e10*/  BPT.TRAP 0x1 ;  /* 0x000000040000795c */ /* 0x000fe20000300000 */
.L_x_28:
[----:B------:R-:W-:Y:S01]  /*1e20*/  UIADD3 UR10, UR10, 0x1, URZ ;  /* 0x000000010a0a7890 */ /* 0x000fe2000fffe03f */
[C---:B------:R-:W-:Y:S01]  /*1e30*/  ISETP.GT.AND P1, PT, R0.reuse, 0x1, PT ;  /* 0x000000010000780c */ /* 0x040fe20003f24270 */
[----:B------:R-:W-:Y:S01]  /*1e40*/  UIADD3 UR11, UR11, 0x1, URZ ;  /* 0x000000010b0b7890 */ /* 0x000fe2000fffe03f */
[----:B------:R-:W-:Y:S01]  /*1e50*/  VIADD R0, R0, 0xffffffff ;  /* 0xffffffff00007836 */ /* 0x000fe20000000000 */
[----:B------:R-:W-:Y:S02]  /*1e60*/  UISETP.NE.AND UP0, UPT, UR10, 0x9, UPT ;  /* 0x000000090a00788c */ /* 0x000fe4000bf05270 */
[----:B------:R-:W-:Y:S02]  /*1e70*/  UISETP.NE.AND UP1, UPT, UR11, 0x9, UPT ;  /* 0x000000090b00788c */ /* 0x000fe4000bf25270 */
[----:B------:R-:W-:Y:S02]  /*1e80*/  USEL UR4, URZ, 0x1, UP0 ;  /* 0x000000013f047887 */ /* 0x000fe40008000000 */
[----:B------:R-:W-:-:S02]  /*1e90*/  USEL UR10, UR10, URZ, UP0 ;  /* 0x0000003f0a0a7287 */ /* 0x000fc40008000000 */
[----:B------:R-:W-:Y:S02]  /*1ea0*/  USEL UR11, UR11, URZ, UP1 ;  /* 0x0000003f0b0b7287 */ /* 0x000fe40008800000 */
[----:B------:R-:W-:Y:S01]  /*1eb0*/  LOP3.LUT R5, R5, UR4, RZ, 0x3c, !PT ;  /* 0x0000000405057c12 */ /* 0x000fe2000f8e3cff */
[----:B------:R-:W-:Y:S09]  /*1ec0*/  @P1 BRA `(.L_x_29) ;  /* 0xfffffffc00101947 */ /* 0x000ff2000383ffff */
.L_x_22:
[----:B01----:R-:W0:Y:S01]  /*1ed0*/  LDC R0, c[0x0][0x28c] ;  /* 0x0000a300ff007b82 */ /* 0x003e220000000800 */
[----:B------:R-:W-:-:S04]  /*1ee0*/  IMAD.U32 R3, RZ, RZ, UR47 ;  /* 0x0000002fff037e24 */ /* 0x000fc8000f8e00ff */
[----:B------:R1:W-:Y:S01]  /*1ef0*/  SYNCS.ARRIVE.TRANS64.A1T0 RZ, [R3+UR46], RZ ;  /* 0x000000ff03ff79a7 */ /* 0x0003e2000810002e */
[----:B0-----:R-:W-:-:S13]  /*1f00*/  ISETP.GE.AND P1, PT, R0, 0x1, PT ;  /* 0x000000010000780c */ /* 0x001fda0003f26270 */
[----:B-1----:R-:W-:Y:S05]  /*1f10*/  @!P1 BRA `(.L_x_30) ;  /* 0x0000000000349947 */ /* 0x002fea0003800000 */
[----:B------:R-:W-:Y:S05]  /*1f20*/  @!P0 BRA `(.L_x_31) ;  /* 0x0000000000048947 */ /* 0x000fea0003800000 */
[----:B------:R-:W-:Y:S01]  /*1f30*/  BPT.TRAP 0x1 ;  /* 0x000000040000795c */ /* 0x000fe20000300000 */
.L_x_31:
[----:B------:R-:W-:Y:S01]  /*1f40*/  UIADD3 UR6, UR38, UR42, URZ ;  /* 0x0000002a26067290 */ /* 0x000fe2000fffe03f */
[----:B------:R-:W-:-:S03]  /*1f50*/  ISETP.GT.U32.AND P0, PT, R23, 0x1, PT ;  /* 0x000000011700780c */ /* 0x000fc60003f04070 */
[----:B------:R-:W-:-:S04]  /*1f60*/  UIMAD.WIDE.U32 UR4, UR6, 0x38e38e39, URZ ;  /* 0x38e38e39060478a5 */ /* 0x000fc8000f8e003f */
[----:B------:R-:W-:-:S04]  /*1f70*/  USHF.R.U32.HI UR4, URZ, 0x1, UR5 ;  /* 0x000000013f047899 */ /* 0x000fc80008011605 */
[----:B------:R-:W-:-:S04]  /*1f80*/  UIMAD UR6, UR4, -0x9, UR6 ;  /* 0xfffffff7040678a4 */ /* 0x000fc8000f8e0206 */
[----:B------:R-:W-:-:S04]  /*1f90*/  ULEA UR6, UR6, UR41, 0x3 ;  /* 0x0000002906067291 */ /* 0x000fc8000f8e183f */
[----:B------:R-:W-:-:S04]  /*1fa0*/  UIADD3 UR6, UR6, 0x48, URZ ;  /* 0x0000004806067890 */ /* 0x000fc8000fffe03f */
[----:B------:R-:W-:-:S09]  /*1fb0*/  UPRMT UR6, URZ, 0x654, UR6 ;  /* 0x000006543f067896 */ /* 0x000fd20008000006 */
[----:B------:R-:W-:Y:S01]  /*1fc0*/  SYNCS.ARRIVE.TRANS64.RED.A1T0 RZ, [UR6], RZ ;  /* 0x000000ffffff79a7 */ /* 0x000fe20008100406 */
[----:B------:R-:W-:Y:S05]  /*1fd0*/  @P0 BRA `(.L_x_30) ;  /* 0x0000000000040947 */ /* 0x000fea0003800000 */
[----:B------:R-:W-:Y:S01]  /*1fe0*/  BPT.TRAP 0x1 ;  /* 0x000000040000795c */ /* 0x000fe20000300000 */
.L_x_30:
[----:B------:R-:W-:Y:S01]  /*1ff0*/  SHF.L.U32 R3, R101, 0x1f, RZ ;  /* 0x0000001f65037819 */ /* 0x000fe200000006ff */
[----:B------:R-:W-:Y:S01]  /*2000*/  UIADD3 UR38, UR38, UR45, URZ ;  /* 0x0000002d26267290 */ /* 0x000fe2000fffe03f */
[----:B------:R-:W-:Y:S01]  /*2010*/  IMAD.SHL.U32 R0, R22, 0x40, RZ ;  /* 0x0000004016007824 */ /* 0x000fe200078e00ff */
[----:B------:R-:W-:Y:S01]  /*2020*/  UISETP.GE.U32.AND UP1, UPT, UR45, 0x9, UPT ;  /* 0x000000092d00788c */ /* 0x000fe2000bf26070 */
[----:B------:R-:W0:Y:S01]  /*2030*/  SYNCS.PHASECHK.TRANS64.TRYWAIT P0, [UR43+0x8], R3 ;  /* 0x00000803ff0075a7 */ /* 0x000e22000800016b */
[----:B------:R-:W-:-:S04]  /*2040*/  UISETP.GT.U32.AND UP0, UPT, UR38, 0x8, UPT ;  /* 0x000000082600788c */ /* 0x000fc8000bf04070 */
[----:B------:R-:W-:-:S04]  /*2050*/  UISETP.LT.U32.AND UP0, UPT, UR45, 0x9, UP0 ;  /* 0x000000092d00788c */ /* 0x000fc80008701070 */
[----:B------:R-:W-:Y:S02]  /*2060*/  USEL UR6, URZ, 0x1, !UP0 ;  /* 0x000000013f067887 */ /* 0x000fe4000c000000 */
[----:B------:R-:W-:Y:S02]  /*2070*/  @UP1 UIMAD.WIDE.U32 UR4, UR38, 0x38e38e39, URZ ;  /* 0x38e38e39260418a5 */ /* 0x000fe4000f8e003f */
[----:B------:R-:W-:Y:S02]  /*2080*/  ULOP3.LUT UR39, UR39, UR6, URZ, 0x3c, !UPT ;  /* 0x0000000627277292 */ /* 0x000fe4000f8e3c3f */
[----:B------:R-:W-:-:S04]  /*2090*/  @UP1 USHF.R.U32.HI UR4, URZ, 0x1, UR5 ;  /* 0x000000013f041899 */ /* 0x000fc80008011605 */
[----:B------:R-:W-:Y:S01]  /*20a0*/  @UP1 ULOP3.LUT UR39, UR39, 0x1, UR4, 0x78, !UPT ;  /* 0x0000000127271892 */ /* 0x000fe2000f8e7804 */
[----:B0-----:R-:W-:Y:S11]  /*20b0*/  @!P0 BRA `(.L_x_32) ;  /* 0x0000004c005c8947 */ /* 0x001ff60003800000 */
.L_x_195:
[----:B------:R-:W-:Y:S01]  /*20c0*/  ULDC UR4, c[0x0][0x284] ;  /* 0x0000a10000047ab9 */ /* 0x000fe20000000800 */
[----:B------:R-:W-:Y:S01]  /*20d0*/  IMAD.SHL.U32 R13, R19, 0x80, RZ ;  /* 0x00000080130d7824 */ /* 0x000fe200078e00ff */
[----:B------:R-:W-:Y:S01]  /*20e0*/  ISETP.GE.AND P0, PT, R0, UR4, PT ;  /* 0x0000000400007c0c */ /* 0x000fe2000bf06270 */
[----:B------:R-:W-:-:S03]  /*20f0*/  ULDC UR4, c[0x0][0x288] ;  /* 0x0000a20000047ab9 */ /* 0x000fc60000000800 */
[----:B------:R-:W-:-:S13]  /*2100*/  ISETP.GE.OR P0, PT, R13, UR4, P0 ;  /* 0x000000040d007c0c */ /* 0x000fda0008706670 */
[----:B------:R-:W-:Y:S05]  /*2110*/  @P0 BRA `(.L_x_33) ;  /* 0x0000003000c80947 */ /* 0x000fea0003800000 */
[----:B------:R-:W1:Y:S01]  /*2120*/  LDC.64 R8, c[0x0][0x5c8] ;  /* 0x00017200ff087b82 */ /* 0x000e620000000a00 */
[----:B------:R-:W-:Y:S01]  /*2130*/  SHF.R.S32.HI R11, RZ, 0x1f, R18 ;  /* 0x0000001fff0b7819 */ /* 0x000fe20000011412 */
[----:B------:R-:W-:Y:S01]  /*2140*/  ULDC.64 UR4, c[0x0][0x5d0] ;  /* 0x0001740000047ab9 */ /* 0x000fe20000000a00 */
[----:B------:R-:W-:Y:S01]  /*2150*/  SHF.R.S32.HI R10, RZ, 0x1f, R13 ;  /* 0x0000001fff0a7819 */ /* 0x000fe2000001140d */
[----:B0-----:R-:W-:Y:S01]  /*2160*/  IMAD.WIDE.U32 R4, R18, UR4, R92 ;  /* 0x0000000412047c25 */ /* 0x001fe2000f8e005c */
[----:B------:R-:W-:Y:S03]  /*2170*/  BSSY B0, `(.L_x_33) ;  /* 0x000032c000007945 */ /* 0x000fe60003800000 */
[----:B------:R-:W-:Y:S01]  /*2180*/  IMAD R3, R11, UR4, RZ ;  /* 0x000000040b037c24 */ /* 0x000fe2000f8e02ff */
[----:B------:R-:W-:Y:S01]  /*2190*/  IADD3 R4, P0, R13, R4, RZ ;  /* 0x000000040d047210 */ /* 0x000fe20007f1e0ff */
[----:B------:R-:W-:-:S04]  /*21a0*/  IMAD.WIDE R14, R22, 0x40, R90 ;  /* 0x00000040160e7825 */ /* 0x000fc800078e025a */
[----:B------:R-:W-:Y:S01]  /*21b0*/  IMAD R3, R18, UR5, R3 ;  /* 0x0000000512037c24 */ /* 0x000fe2000f8e0203 */
[----:B------:R-:W-:Y:S01]  /*21c0*/  ULDC.64 UR4, c[0x0][0x5c0] ;  /* 0x0001700000047ab9 */ /* 0x000fe20000000a00 */
[----:B------:R-:W-:Y:S02]  /*21d0*/  IMAD.IADD R20, R99, 0x1, -R0 ;  /* 0x0000000163147824 */ /* 0x000fe400078e0a00 */
[----:B------:R-:W-:Y:S01]  /*21e0*/  IMAD.IADD R19, R95, 0x1, -R13 ;  /* 0x000000015f137824 */ /* 0x000fe200078e0a0d */
[----:B------:R-:W-:Y:S01]  /*21f0*/  IADD3.X R5, R10, R5, R3, P0, !PT ;  /* 0x000000050a057210 */ /* 0x000fe200007fe403 */
[-C--:B-1----:R-:W-:Y:S02]  /*2200*/  IMAD R3, R15, R8.reuse, RZ ;  /* 0x000000080f037224 */ /* 0x082fe400078e02ff */
[----:B------:R-:W-:-:S04]  /*2210*/  IMAD.WIDE.U32 R4, R14, R8, R4 ;  /* 0x000000080e047225 */ /* 0x000fc800078e0004 */
[----:B------:R-:W-:Y:S01]  /*2220*/  IMAD R3, R14, R9, R3 ;  /* 0x000000090e037224 */ /* 0x000fe200078e0203 */
[----:B------:R-:W-:-:S04]  /*2230*/  IADD3 R4, P0, R4, UR4, RZ ;  /* 0x0000000404047c10 */ /* 0x000fc8000ff1e0ff */
[----:B------:R-:W-:Y:S02]  /*2240*/  IADD3.X R5, R5, UR5, R3, P0, !PT ;  /* 0x0000000505057c10 */ /* 0x000fe400087fe403 */
[----:B-----5:R-:W-:Y:S02]  /*2250*/  ISETP.NE.AND P0, PT, R89, RZ, PT ;  /* 0x000000ff5900720c */ /* 0x020fe40003f05270 */
[----:B------:R-:W-:-:S04]  /*2260*/  LEA R6, P1, R8, R4, 0x3 ;  /* 0x0000000408067211 */ /* 0x000fc800078218ff */
[----:B------:R-:W-:-:S07]  /*2270*/  LEA.HI.X R7, R8, R5, R9, 0x3, P1 ;  /* 0x0000000508077211 */ /* 0x000fce00008f1c09 */
[----:B------:R-:W-:Y:S05]  /*2280*/  @!P0 BRA `(.L_x_34) ;  /* 0x0000002400608947 */ /* 0x000fea0003800000 */
[----:B------:R-:W0:Y:S01]  /*2290*/  LDC.64 R102, c[0x0][0x5b0] ;  /* 0x00016c00ff667b82 */ /* 0x000e220000000a00 */
[----:B------:R-:W-:Y:S01]  /*22a0*/  ULDC.64 UR4, c[0x0][0x5b8] ;  /* 0x00016e0000047ab9 */ /* 0x000fe20000000a00 */
[----:B------:R-:W-:Y:S01]  /*22b0*/  ISETP.GE.AND P1, PT, R20, 0x1, PT ;  /* 0x000000011400780c */ /* 0x000fe20003f26270 */
[C---:B------:R-:W-:Y:S01]  /*22c0*/  IMAD.WIDE.U32 R8, R18.reuse, UR4, R92 ;  /* 0x0000000412087c25 */ /* 0x040fe2000f8e005c */
[----:B------:R-:W-:Y:S02]  /*22d0*/  BSSY B1, `(.L_x_35) ;  /* 0x000000e000017945 */ /* 0x000fe40003800000 */
[----:B------:R-:W-:Y:S01]  /*22e0*/  ISETP.LT.OR P5, PT, R19, 0x1, !P1 ;  /* 0x000000011300780c */ /* 0x000fe20004fa1670 */
[----:B------:R-:W-:Y:S01]  /*22f0*/  IMAD R3, R11, UR4, RZ ;  /* 0x000000040b037c24 */ /* 0x000fe2000f8e02ff */
[----:B------:R-:W1:Y:S01]  /*2300*/  LDC.64 R104, c[0x0][0x5a8] ;  /* 0x00016a00ff687b82 */ /* 0x000e620000000a00 */
[----:B------:R-:W-:Y:S02]  /*2310*/  IADD3 R12, P0, R13, R8, RZ ;  /* 0x000000080d0c7210 */ /* 0x000fe40007f1e0ff */
[----:B------:R-:W-:-:S05]  /*2320*/  IMAD R3, R18, UR5, R3 ;  /* 0x0000000512037c24 */ /* 0x000fca000f8e0203 */
[----:B------:R-:W-:Y:S01]  /*2330*/  IADD3.X R13, R10, R9, R3, P0, !PT ;  /* 0x000000090a0d7210 */ /* 0x000fe200007fe403 */
[-C--:B0-----:R-:W-:Y:S02]  /*2340*/  IMAD R0, R15, R102.reuse, RZ ;  /* 0x000000660f007224 */ /* 0x081fe400078e02ff */
[----:B------:R-:W-:-:S04]  /*2350*/  IMAD.WIDE.U32 R8, R14, R102, R12 ;  /* 0x000000660e087225 */ /* 0x000fc800078e000c */
[----:B------:R-:W-:Y:S01]  /*2360*/  IMAD R21, R14, R103, R0 ;  /* 0x000000670e157224 */ /* 0x000fe200078e0200 */
[----:B-1----:R-:W-:-:S04]  /*2370*/  IADD3 R8, P0, R8, R104, RZ ;  /* 0x0000006808087210 */ /* 0x002fc80007f1e0ff */
[----:B------:R-:W-:Y:S01]  /*2380*/  IADD3.X R9, R105, R9, R21, P0, !PT ;  /* 0x0000000969097210 */ /* 0x000fe200007fe415 */
[----:B------:R-:W-:Y:S08]  /*2390*/  @P5 BRA `(.L_x_36) ;  /* 0x0000000000045947 */ /* 0x000ff00003800000 */
[----:B------:R0:W5:Y:S02]  /*23a0*/  LDG.E.U8 R100, desc[UR36][R8.64] ;  /* 0x0000002408647981 */ /* 0x000164000c1e1100 */
.L_x_36:
[----:B------:R-:W-:Y:S05]  /*23b0*/  BSYNC B1 ;  /* 0x0000000000017941 */ /* 0x000fea0003800000 */
.L_x_35:
[----:B-----5:R-:W-:Y:S01]  /*23c0*/  LOP3.LUT R0, R100, 0xffff, RZ, 0xc0, !PT ;  /* 0x0000ffff64007812 */ /* 0x020fe200078ec0ff */
[----:B------:R-:W-:Y:S01]  /*23d0*/  IMAD.SHL.U32 R10, R102, 0x8, RZ ;  /* 0x00000008660a7824 */ /* 0x000fe200078e00ff */
[----:B------:R-:W-:Y:S01]  /*23e0*/  ISETP.LT.OR P2, PT, R19, 0x2, !P1 ;  /* 0x000000021300780c */ /* 0x000fe20004f41670 */
[----:B------:R-:W-:Y:S01]  /*23f0*/  BSSY B1, `(.L_x_37) ;  /* 0x000000e000017945 */ /* 0x000fe20003800000 */
[----:B------:R-:W-:Y:S02]  /*2400*/  PRMT R0, R0, 0x8880, RZ ;  /* 0x0000888000007816 */ /* 0x000fe400000000ff */
[----:B------:R-:W-:Y:S02]  /*2410*/  SHF.L.U64.HI R11, R102, 0x3, R103 ;  /* 0x00000003660b7819 */ /* 0x000fe40000010267 */
[----:B------:R-:W-:Y:S01]  /*2420*/  ISETP.GE.AND P0, PT, R20, 0x9, PT ;  /* 0x000000091400780c */ /* 0x000fe20003f06270 */
[----:B------:R-:W-:Y:S02]  /*2430*/  IMAD R3, R0, R89, RZ ;  /* 0x0000005900037224 */ /* 0x000fe400078e02ff */
[----:B------:R-:W-:-:S04]  /*2440*/  IMAD.WIDE.U32 R10, R14, R102, R10 ;  /* 0x000000660e0a7225 */ /* 0x000fc800078e000a */
[----:B------:R-:W-:Y:S01]  /*2450*/  @!P5 IMAD R15, R24, R88, R3 ;  /* 0x00000058180fd224 */ /* 0x000fe200078e0203 */
[----:B------:R-:W-:Y:S01]  /*2460*/  IADD3 R10, P3, P4, R12, R104, R10 ;  /* 0x000000680c0a7210 */ /* 0x000fe20007c7e00a */
[----:B------:R-:W-:-:S03]  /*2470*/  IMAD.IADD R14, R21, 0x1, R11 ;  /* 0x00000001150e7824 */ /* 0x000fc600078e020b */
[----:B------:R1:W-:Y:S01]  /*2480*/  @!P5 STG.E.U8 desc[UR36][R4.64], R15 ;  /* 0x0000000f0400d986 */ /* 0x0003e2000c101124 */
[----:B------:R-:W-:Y:S08]  /*2490*/  @P2 BRA `(.L_x_38) ;  /* 0x00000000000c2947 */ /* 0x000ff00003800000 */
[----:B------:R-:W2:Y:S02]  /*24a0*/  LDG.E.U8 R100, desc[UR36][R8.64+0x1] ;  /* 0x0000012408647981 */ /* 0x000ea4000c1e1100 */
[----:B--2---:R-:W-:-:S05]  /*24b0*/  PRMT R0, R100, 0x8880, RZ ;  /* 0x0000888064007816 */ /* 0x004fca00000000ff */
[----:B------:R-:W-:-:S07]  /*24c0*/  IMAD R3, R0, R89, RZ ;  /* 0x0000005900037224 */ /* 0x000fce00078e02ff */
.L_x_38:
[----:B------:R-:W-:Y:S05]  /*24d0*/  BSYNC B1 ;  /* 0x0000000000017941 */ /* 0x000fea0003800000 */
.L_x_37:
[----:B------:R-:W-:Y:S01]  /*24e0*/  ISETP.LT.OR P5, PT, R19, 0x1, !P0 ;  /* 0x000000011300780c */ /* 0x000fe200047a1670 */
[----:B------:R-:W-:Y:S01]  /*24f0*/  @!P2 IMAD R25, R25, R88, R3 ;  /* 0x000000581919a224 */ /* 0x000fe200078e0203 */
[----:B------:R-:W-:Y:S01]  /*2500*/  BSSY B1, `(.L_x_39) ;  /* 0x000000a000017945 */ /* 0x000fe20003800000 */
[----:B------:R-:W-:Y:S02]  /*2510*/  IADD3.X R11, R13, R105, R14, P3, P4 ;  /* 0x000000690d0b7210 */ /* 0x000fe40001fe840e */
[C---:B------:R-:W-:Y:S01]  /*2520*/  ISETP.LT.OR P3, PT, R19.reuse, 0x2, !P0 ;  /* 0x000000021300780c */ /* 0x040fe20004761670 */
[----:B------:R2:W-:Y:S01]  /*2530*/  @!P2 STG.E.U8 desc[UR36][R4.64+0x1], R25 ;  /* 0x000001190400a986 */ /* 0x0005e2000c101124 */
[C---:B------:R-:W-:Y:S02]  /*2540*/  ISETP.LT.OR P4, PT, R19.reuse, 0x9, !P1 ;  /* 0x000000091300780c */ /* 0x040fe40004f81670 */
[----:B------:R-:W-:-:S04]  /*2550*/  ISETP.LT.OR P2, PT, R19, 0xa, !P1 ;  /* 0x0000000a1300780c */ /* 0x000fc80004f41670 */
[----:B------:R-:W-:Y:S09]  /*2560*/  @P5 BRA `(.L_x_40) ;  /* 0x00000000000c5947 */ /* 0x000ff20003800000 */
[----:B------:R-:W3:Y:S02]  /*2570*/  LDG.E.U8 R100, desc[UR36][R10.64] ;  /* 0x000000240a647981 */ /* 0x000ee4000c1e1100 */
[----:B---3--:R-:W-:-:S05]  /*2580*/  PRMT R0, R100, 0x8880, RZ ;  /* 0x0000888064007816 */ /* 0x008fca00000000ff */
[----:B------:R-:W-:-:S07]  /*2590*/  IMAD R3, R0, R89, RZ ;  /* 0x0000005900037224 */ /* 0x000fce00078e02ff */
.L_x_40:
[----:B------:R-:W-:Y:S05]  /*25a0*/  BSYNC B1 ;  /* 0x0000000000017941 */ /* 0x000fea0003800000 */
.L_x_39:
[----:B------:R-:W-:Y:S01]  /*25b0*/  @!P5 IMAD R13, R26, R88, R3 ;  /* 0x000000581a0dd224 */ /* 0x000fe200078e0203 */
[----:B------:R-:W-:Y:S04]  /*25c0*/  BSSY B1, `(.L_x_41) ;  /* 0x0000006000017945 */ /* 0x000fe80003800000 */
[----:B------:R3:W-:Y:S01]  /*25d0*/  @!P5 STG.E.U8 desc[UR36][R6.64], R13 ;  /* 0x0000000d0600d986 */ /* 0x0007e2000c101124 */
[----:B------:R-:W-:Y:S05]  /*25e0*/  @P3 BRA `(.L_x_42) ;  /* 0x00000000000c3947 */ /* 0x000fea0003800000 */
[----:B------:R-:W4:Y:S02]  /*25f0*/  LDG.E.U8 R100, desc[UR36][R10.64+0x1] ;  /* 0x000001240a647981 */ /* 0x000f24000c1e1100 */
[----:B----4-:R-:W-:-:S05]  /*2600*/  PRMT R0, R100, 0x8880, RZ ;  /* 0x0000888064007816 */ /* 0x010fca00000000ff */
[----:B------:R-:W-:-:S07]  /*2610*/  IMAD R3, R0, R89, RZ ;  /* 0x0000005900037224 */ /* 0x000fce00078e02ff */
.L_x_42:
[----:B------:R-:W-:Y:S05]  /*2620*/  BSYNC B1 ;  /* 0x0000000000017941 */ /* 0x000fea0003800000 */
.L_x_41:
[----:B------:R-:W-:Y:S01]  /*2630*/  @!P3 IMAD R27, R27, R88, R3 ;  /* 0x000000581b1bb224 */ /* 0x000fe200078e0203 */
[----:B------:R-:W-:Y:S04]  /*2640*/  BSSY B1, `(.L_x_43) ;  /* 0x0000006000017945 */ /* 0x000fe80003800000 */
[----:B------:R4:W-:Y:S01]  /*2650*/  @!P3 STG.E.U8 desc[UR36][R6.64+0x1], R27 ;  /* 0x0000011b0600b986 */ /* 0x0009e2000c101124 */
[----:B------:R-:W-:Y:S05]  /*2660*/  @P4 BRA `(.L_x_44) ;  /* 0x00000000000c4947 */ /* 0x000fea0003800000 */
[----:B------:R-:W5:Y:S02]  /*2670*/  LDG.E.U8 R100, desc[UR36][R8.64+0x8] ;  /* 0x0000082408647981 */ /* 0x000f64000c1e1100 */
[----:B-----5:R-:W-:-:S05]  /*2680*/  PRMT R0, R100, 0x8880, RZ ;  /* 0x0000888064007816 */ /* 0x020fca00000000ff */
[----:B------:R-:W-:-:S07]  /*2690*/  IMAD R3, R0, R89, RZ ;  /* 0x0000005900037224 */ /* 0x000fce00078e02ff */
.L_x_44:
[----:B------:R-:W-:Y:S05]  /*26a0*/  BSYNC B1 ;  /* 0x0000000000017941 */ /* 0x000fea0003800000 */
.L_x_43:
[----:B---3--:R-:W-:Y:S01]  /*26b0*/  @!P4 IMAD R13, R28, R88, R3 ;  /* 0x000000581c0dc224 */ /* 0x008fe200078e0203 */
[----:B------:R-:W-:Y:S04]  /*26c0*/  BSSY B1, `(.L_x_45) ;  /* 0x0000006000017945 */ /* 0x000fe80003800000 */
[----:B------:R3:W-:Y:S01]  /*26d0*/  @!P4 STG.E.U8 desc[UR36][R4.64+0x8], R13 ;  /* 0x0000080d0400c986 */ /* 0x0007e2000c101124 */
[----:B------:R-:W-:Y:S05]  /*26e0*/  @P2 BRA `(.L_x_46) ;  /* 0x00000000000c2947 */ /* 0x000fea0003800000 */
[----:B------:R-:W5:Y:S02]  /*26f0*/  LDG.E.U8 R100, desc[UR36][R8.64+0x9] ;  /* 0x0000092408647981 */ /* 0x000f64000c1e1100 */
[----:B-----5:R-:W-:-:S05]  /*2700*/  PRMT R0, R100, 0x8880, RZ ;  /* 0x0000888064007816 */ /* 0x020fca00000000ff */
[----:B------:R-:W-:-:S07]  /*2710*/  IMAD R3, R0, R89, RZ ;  /* 0x0000005900037224 */ /* 0x000fce00078e02ff */
.L_x_46:
[----:B------:R-:W-:Y:S05]  /*2720*/  BSYNC B1 ;  /* 0x0000000000017941 */ /* 0x000fea0003800000 */
.L_x_45:
[----:B------:R-:W-:Y:S01]  /*2730*/  ISETP.LT.OR P4, PT, R19, 0x9, !P0 ;  /* 0x000000091300780c */ /* 0x000fe20004781670 */
[----:B------:R-:W-:Y:S01]  /*2740*/  @!P2 IMAD R29, R29, R88, R3 ;  /* 0x000000581d1da224 */ /* 0x000fe200078e0203 */
[----:B------:R-:W-:Y:S01]  /*2750*/  BSSY B1, `(.L_x_47) ;  /* 0x0000009000017945 */ /* 0x000fe20003800000 */
[C---:B------:R-:W-:Y:S02]  /*2760*/  ISETP.LT.OR P3, PT, R19.reuse, 0xa, !P0 ;  /* 0x0000000a1300780c */ /* 0x040fe40004761670 */
[C---:B------:R-:W-:Y:S01]  /*2770*/  ISETP.LT.OR P5, PT, R19.reuse, 0x11, !P1 ;  /* 0x000000111300780c */ /* 0x040fe20004fa1670 */
[----:B------:R0:W-:Y:S01]  /*2780*/  @!P2 STG.E.U8 desc[UR36][R4.64+0x9], R29 ;  /* 0x0000091d0400a986 */ /* 0x0001e2000c101124 */
[----:B------:R-:W-:-:S06]  /*2790*/  ISETP.LT.OR P2, PT, R19, 0x12, !P1 ;  /* 0x000000121300780c */ /* 0x000fcc0004f41670 */
[----:B------:R-:W-:Y:S07]  /*27a0*/  @P4 BRA `(.L_x_48) ;  /* 0x00000000000c4947 */ /* 0x000fee0003800000 */
[----:B------:R-:W5:Y:S02]  /*27b0*/  LDG.E.U8 R100, desc[UR36][R10.64+0x8] ;  /* 0x000008240a647981 */ /* 0x000f64000c1e1100 */
[----:B-----5:R-:W-:-:S05]  /*27c0*/  PRMT R0, R100, 0x8880, RZ ;  /* 0x0000888064007816 */ /* 0x020fca00000000ff */
[----:B------:R-:W-:-:S07]  /*27d0*/  IMAD R3, R0, R89, RZ ;  /* 0x0000005900037224 */ /* 0x000fce00078e02ff */
.L_x_48:
[----:B------:R-:W-:Y:S05]  /*27e0*/  BSYNC B1 ;  /* 0x0000000000017941 */ /* 0x000fea0003800000 */
.L_x_47:
[----:B---3--:R-:W-:Y:S01]  /*27f0*/  @!P4 IMAD R13, R30, R88, R3 ;  /* 0x000000581e0dc224 */ /* 0x008fe200078e0203 */
[----:B------:R-:W-:Y:S04]  /*2800*/  BSSY B1, `(.L_x_49) ;  /* 0x0000006000017945 */ /* 0x000fe80003800000 */
[----:B------:R3:W-:Y:S01]  /*2810*/  @!P4 STG.E.U8 desc[UR36][R6.64+0x8], R13 ;  /* 0x0000080d0600c986 */ /* 0x0007e2000c101124 */
[----:B------:R-:W-:Y:S05]  /*2820*/  @P3 BRA `(.L_x_50) ;  /* 0x00000000000c3947 */ /* 0x000fea0003800000 */
[----:B------:R-:W5:Y:S02]  /*2830*/  LDG.E.U8 R100, desc[UR36][R10.64+0x9] ;  /* 0x000009240a647981 */ /* 0x000f64000c1e1100 */
[----:B-----5:R-:W-:-:S05]  /*2840*/  PRMT R0, R100, 0x8880, RZ ;  /* 0x0000888064007816 */ /* 0x020fca00000000ff */
[----:B------:R-:W-:-:S07]  /*2850*/  IMAD R3, R0, R89, RZ ;  /* 0x0000005900037224 */ /* 0x000fce00078e02ff */
.L_x_50:
[----:B------:R-:W-:Y:S05]  /*2860*/  BSYNC B1 ;  /* 0x0000000000017941 */ /* 0x000fea0003800000 */
.L_x_49:
[----:B------:R-:W-:Y:S01]  /*2870*/  @!P3 IMAD R31, R31, R88, R3 ;  /* 0x000000581f1fb224 */ /* 0x000fe200078e0203 */
[----:B------:R-:W-:Y:S04]  /*2880*/  BSSY B1, `(.L_x_51) ;  /* 0x0000006000017945 */ /* 0x000fe80003800000 */
[----:B------:R0:W-:Y:S01]  /*2890*/  @!P3 STG.E.U8 desc[UR36][R6.64+0x9], R31 ;  /* 0x0000091f0600b986 */ /* 0x0001e2000c101124 */
[----:B------:R-:W-:Y:S05]  /*28a0*/  @P5 BRA `(.L_x_52) ;  /* 0x00000000000c5947 */ /* 0x000fea0003800000 */
[----:B------:R-:W5:Y:S02]  /*28b0*/  LDG.E.U8 R100, desc[UR36][R8.64+0x10] ;  /* 0x0000102408647981 */ /* 0x000f64000c1e1100 */
[----:B-----5:R-:W-:-:S05]  /*28c0*/  PRMT R0, R100, 0x8880, RZ ;  /* 0x0000888064007816 */ /* 0x020fca00000000ff */
[----:B------:R-:W-:-:S07]  /*28d0*/  IMAD R3, R0, R89, RZ ;  /* 0x0000005900037224 */ /* 0x000fce00078e02ff */
.L_x_52:
[----:B------:R-:W-:Y:S05]  /*28e0*/  BSYNC B1 ;  /* 0x0000000000017941 */ /* 0x000fea0003800000 */
.L_x_51:
[----:B---3--:R-:W-:Y:S01]  /*28f0*/  @!P5 IMAD R13, R32, R88, R3 ;  /* 0x00000058200dd224 */ /* 0x008fe200078e0203 */
[----:B------:R-:W-:Y:S04]  /*2900*/  BSSY B1, `(.L_x_53) ;  /* 0x0000006000017945 */ /* 0x000fe80003800000 */
[----:B------:R3:W-:Y:S01]  /*2910*/  @!P5 STG.E.U8 desc[UR36][R4.64+0x10], R13 ;  /* 0x0000100d0400d986 */ /* 0x0007e2000c101124 */
[----:B------:R-:W-:Y:S05]  /*2920*/  @P2 BRA `(.L_x_54) ;  /* 0x00000000000c2947 */ /* 0x000fea0003800000 */
[----:B------:R-:W5:Y:S02]  /*2930*/  LDG.E.U8 R100, desc[UR36][R8.64+0x11] ;  /* 0x0000112408647981 */ /* 0x000f64000c1e1100 */
[----:B-----5:R-:W-:-:S05]  /*2940*/  PRMT R0, R100, 0x8880, RZ ;  /* 0x0000888064007816 */ /* 0x020fca00000000ff */
[----:B------:R-:W-:-:S07]  /*2950*/  IMAD R3, R0, R89, RZ ;  /* 0x0000005900037224 */ /* 0x000fce00078e02ff */
.L_x_54:
[----:B------:R-:W-:Y:S05]  /*2960*/  BSYNC B1 ;  /* 0x0000000000017941 */ /* 0x000fea0003800000 */
.L_x_53:
        /* <DEDUP_REMOVED lines=11> */
.L_x_56:
[----:B------:R-:W-:Y:S05]  /*2a20*/  BSYNC B1 ;  /* 0x0000000000017941 */ /* 0x000fea0003800000 */
.L_x_55:
[----:B---3--:R-:W-:Y:S01]  /*2a30*/  @!P4 IMAD R13, R34, R88, R3 ;  /* 0x00000058220dc224 */ /* 0x008fe200078e0203 */
[----:B------:R-:W-:Y:S04]  /*2a40*/  BSSY B1, `(.L_x_57) ;  /* 0x0000006000017945 */ /* 0x000fe80003800000 */
[----:B------:R3:W-:Y:S01]  /*2a50*/  @!P4 STG.E.U8 desc[UR36][R6.64+0x10], R13 ;  /* 0x0000100d0600c986 */ /* 0x0007e2000c101124 */
[----:B------:R-:W-:Y:S05]  /*2a60*/  @P3 BRA `(.L_x_58) ;  /* 0x00000000000c3947 */ /* 0x000fea0003800000 */
[----:B------:R-:W5:Y:S02]  /*2a70*/  LDG.E.U8 R100, desc[UR36][R10.64+0x11] ;  /* 0x000011240a647981 */ /* 0x000f64000c1e1100 */
[----:B-----5:R-:W-:-:S05]  /*2a80*/  PRMT R0, R100, 0x8880, RZ ;  /* 0x0000888064007816 */ /* 0x020fca00000000ff */
[----:B------:R-:W-:-:S07]  /*2a90*/  IMAD R3, R0, R89, RZ ;  /* 0x0000005900037224 */ /* 0x000fce00078e02ff */
.L_x_58:
[----:B------:R-:W-:Y:S05]  /*2aa0*/  BSYNC B1 ;  /* 0x0000000000017941 */ /* 0x000fea0003800000 */
.L_x_57:
[----:B------:R-:W-:Y:S01]  /*2ab0*/  @!P3 IMAD R35, R35, R88, R3 ;  /* 0x000000582323b224 */ /* 0x000fe200078e0203 */
[----:B------:R-:W-:Y:S04]  /*2ac0*/  BSSY B1, `(.L_x_59) ;  /* 0x0000006000017945 */ /* 0x000fe80003800000 */
[----:B------:R0:W-:Y:S01]  /*2ad0*/  @!P3 STG.E.U8 desc[UR36][R6.64+0x11], R35 ;  /* 0x000011230600b986 */ /* 0x0001e2000c101124 */
[----:B------:R-:W-:Y:S05]  /*2ae0*/  @P5 BRA `(.L_x_60) ;  /* 0x00000000000c5947 */ /* 0x000fea0003800000 */
[----:B------:R-:W5:Y:S02]  /*2af0*/  LDG.E.U8 R100, desc[UR36][R8.64+0x18] ;  /* 0x0000182408647981 */ /* 0x000f64000c1e1100 */
[----:B-----5:R-:W-:-:S05]  /*2b00*/  PRMT R0, R100, 0x8880, RZ ;  /* 0x0000888064007816 */ /* 0x020fca00000000ff */
[----:B------:R-:W-:-:S07]  /*2b10*/  IMAD R3, R0, R89, RZ ;  /* 0x0000005900037224 */ /* 0x000fce00078e02ff */
.L_x_60:
[----:B------:R-:W-:Y:S05]  /*2b20*/  BSYNC B1 ;  /* 0x0000000000017941 */ /* 0x000fea0003800000 */
.L_x_59:
[----:B---3--:R-:W-:Y:S01]  /*2b30*/  @!P5 IMAD R13, R36, R88, R3 ;  /* 0x00000058240dd224 */ /* 0x008fe200078e0203 */
[----:B------:R-:W-:Y:S04]  /*2b40*/  BSSY B1, `(.L_x_61) ;  /* 0x0000006000017945 */ /* 0x000fe80003800000 */
[----:B------:R3:W-:Y:S01]  /*2b50*/  @!P5 STG.E.U8 desc[UR36][R4.64+0x18], R13 ;  /* 0x0000180d0400d986 */ /* 0x0007e2000c101124 */
[----:B------:R-:W-:Y:S05]  /*2b60*/  @P2 BRA `(.L_x_62) ;  /* 0x00000000000c2947 */ /* 0x000fea0003800000 */
[----:B------:R-:W5:Y:S02]  /*2b70*/  LDG.E.U8 R100, desc[UR36][R8.64+0x19] ;  /* 0x0000192408647981 */ /* 0x000f64000c1e1100 */
[----:B-----5:R-:W-:-:S05]  /*2b80*/  PRMT R0, R100, 0x8880, RZ ;  /* 0x0000888064007816 */ /* 0x020fca00000000ff */
[----:B------:R-:W-:-:S07]  /*2b90*/  IMAD R3, R0, R89, RZ ;  /* 0x0000005900037224 */ /* 0x000fce00078e02ff */
.L_x_62:
[----:B------:R-:W-:Y:S05]  /*2ba0*/  BSYNC B1 ;  /* 0x0000000000017941 */ /* 0x000fea0003800000 */
.L_x_61:
        /* <DEDUP_REMOVED lines=11> */
.L_x_64:
[----:B------:R-:W-:Y:S05]  /*2c60*/  BSYNC B1 ;  /* 0x0000000000017941 */ /* 0x000fea0003800000 */
.L_x_63:
[----:B---3--:R-:W-:Y:S01]  /*2c70*/  @!P4 IMAD R13, R38, R88, R3 ;  /* 0x00000058260dc224 */ /* 0x008fe200078e0203 */
[----:B------:R-:W-:Y:S04]  /*2c80*/  BSSY B1, `(.L_x_65) ;  /* 0x0000006000017945 */ /* 0x000fe80003800000 */
[----:B------:R3:W-:Y:S01]  /*2c90*/  @!P4 STG.E.U8 desc[UR36][R6.64+0x18], R13 ;  /* 0x0000180d0600c986 */ /* 0x0007e2000c101124 */
[----:B------:R-:W-:Y:S05]  /*2ca0*/  @P3 BRA `(.L_x_66) ;  /* 0x00000000000c3947 */ /* 0x000fea0003800000 */
[----:B------:R-:W5:Y:S02]  /*2cb0*/  LDG.E.U8 R100, desc[UR36][R10.64+0x19] ;  /* 0x000019240a647981 */ /* 0x000f64000c1e1100 */
[----:B-----5:R-:W-:-:S05]  /*2cc0*/  PRMT R0, R100, 0x8880, RZ ;  /* 0x0000888064007816 */ /* 0x020fca00000000ff */
[----:B------:R-:W-:-:S07]  /*2cd0*/  IMAD R3, R0, R89, RZ ;  /* 0x0000005900037224 */ /* 0x000fce00078e02ff */
.L_x_66:
[----:B------:R-:W-:Y:S05]  /*2ce0*/  BSYNC B1 ;  /* 0x0000000000017941 */ /* 0x000fea0003800000 */
.L_x_65:
[----:B------:R-:W-:Y:S01]  /*2cf0*/  @!P3 IMAD R39, R39, R88, R3 ;  /* 0x000000582727b224 */ /* 0x000fe200078e0203 */
[----:B------:R-:W-:Y:S04]  /*2d00*/  BSSY B1, `(.L_x_67) ;  /* 0x0000006000017945 */ /* 0x000fe80003800000 */
[----:B------:R0:W-:Y:S01]  /*2d10*/  @!P3 STG.E.U8 desc[UR36][R6.64+0x19], R39 ;  /* 0x000019270600b986 */ /* 0x0001e2000c101124 */
[----:B------:R-:W-:Y:S05]  /*2d20*/  @P5 BRA `(.L_x_68) ;  /* 0x00000000000c5947 */ /* 0x000fea0003800000 */
[----:B------:R-:W5:Y:S02]  /*2d30*/  LDG.E.U8 R100, desc[UR36][R8.64+0x20] ;  /* 0x0000202408647981 */ /* 0x000f64000c1e1100 */
[----:B-----5:R-:W-:-:S05]  /*2d40*/  PRMT R0, R100, 0x8880, RZ ;  /* 0x0000888064007816 */ /* 0x020fca00000000ff */
[----:B------:R-:W-:-:S07]  /*2d50*/  IMAD R3, R0, R89, RZ ;  /* 0x0000005900037224 */ /* 0x000fce00078e02ff */
.L_x_68:
[----:B------:R-:W-:Y:S05]  /*2d60*/  BSYNC B1 ;  /* 0x0000000000017941 */ /* 0x000fea0003800000 */
.L_x_67:
[----:B---3--:R-:W-:Y:S01]  /*2d70*/  @!P5 IMAD R13, R40, R88, R3 ;  /* 0x00000058280dd224 */ /* 0x008fe200078e0203 */
[----:B------:R-:W-:Y:S04]  /*2d80*/  BSSY B1, `(.L_x_69) ;  /* 0x0000006000017945 */ /* 0x000fe80003800000 */
[----:B------:R3:W-:Y:S01]  /*2d90*/  @!P5 STG.E.U8 desc[UR36][R4.64+0x20], R13 ;  /* 0x0000200d0400d986 */ /* 0x0007e2000c101124 */
[----:B------:R-:W-:Y:S05]  /*2da0*/  @P2 BRA `(.L_x_70) ;  /* 0x00000000000c2947 */ /* 0x000fea0003800000 */
[----:B------:R-:W5:Y:S02]  /*2db0*/  LDG.E.U8 R100, desc[UR36][R8.64+0x21] ;  /* 0x0000212408647981 */ /* 0x000f64000c1e1100 */
[----:B-----5:R-:W-:-:S05]  /*2dc0*/  PRMT R0, R100, 0x8880, RZ ;  /* 0x0000888064007816 */ /* 0x020fca00000000ff */
[----:B------:R-:W-:-:S07]  /*2dd0*/  IMAD R3, R0, R89, RZ ;  /* 0x0000005900037224 */ /* 0x000fce00078e02ff */
.L_x_70:
[----:B------:R-:W-:Y:S05]  /*2de0*/  BSYNC B1 ;  /* 0x0000000000017941 */ /* 0x000fea0003800000 */
.L_x_69:
        /* <DEDUP_REMOVED lines=11> */
.L_x_72:
[----:B------:R-:W-:Y:S05]  /*2ea0*/  BSYNC B1 ;  /* 0x0000000000017941 */ /* 0x000fea0003800000 */
.L_x_71:
[----:B---3--:R-:W-:Y:S01]  /*2eb0*/  @!P4 IMAD R13, R42, R88, R3 ;  /* 0x000000582a0dc224 */ /* 0x008fe200078e0203 */
[----:B------:R-:W-:Y:S04]  /*2ec0*/  BSSY B1, `(.L_x_73) ;  /* 0x0000006000017945 */ /* 0x000fe80003800000 */
[----:B------:R3:W-:Y:S01]  /*2ed0*/  @!P4 STG.E.U8 desc[UR36][R6.64+0x20], R13 ;  /* 0x0000200d0600c986 */ /* 0x0007e2000c101124 */
[----:B------:R-:W-:Y:S05]  /*2ee0*/  @P3 BRA `(.L_x_74) ;  /* 0x00000000000c3947 */ /* 0x000fea0003800000 */
[----:B------:R-:W5:Y:S02]  /*2ef0*/  LDG.E.U8 R100, desc[UR36][R10.64+0x21] ;  /* 0x000021240a647981 */ /* 0x000f64000c1e1100 */
[----:B-----5:R-:W-:-:S05]  /*2f00*/  PRMT R0, R100, 0x8880, RZ ;  /* 0x0000888064007816 */ /* 0x020fca00000000ff */
[----:B------:R-:W-:-:S07]  /*2f10*/  IMAD R3, R0, R89, RZ ;  /* 0x0000005900037224 */ /* 0x000fce00078e02ff */
.L_x_74:
[----:B------:R-:W-:Y:S05]  /*2f20*/  BSYNC B1 ;  /* 0x0000000000017941 */ /* 0x000fea0003800000 */
.L_x_73:
[----:B------:R-:W-:Y:S01]  /*2f30*/  @!P3 IMAD R43, R43, R88, R3 ;  /* 0x000000582b2bb224 */ /* 0x000fe200078e0203 */
[----:B------:R-:W-:Y:S04]  /*2f40*/  BSSY B1, `(.L_x_75) ;  /* 0x0000006000017945 */ /* 0x000fe80003800000 */
[----:B------:R0:W-:Y:S01]  /*2f50*/  @!P3 STG.E.U8 desc[UR36][R6.64+0x21], R43 ;  /* 0x0000212b0600b986 */ /* 0x0001e2000c101124 */
[----:B------:R-:W-:Y:S05]  /*2f60*/  @P5 BRA `(.L_x_76) ;  /* 0x00000000000c5947 */ /* 0x000fea0003800000 */
[----:B------:R-:W5:Y:S02]  /*2f70*/  LDG.E.U8 R100, desc[UR36][R8.64+0x28] ;  /* 0x0000282408647981 */ /* 0x000f64000c1e1100 */
[----:B-----5:R-:W-:-:S05]  /*2f80*/  PRMT R0, R100, 0x8880, RZ ;  /* 0x0000888064007816 */ /* 0x020fca00000000ff */
[----:B------:R-:W-:-:S07]  /*2f90*/  IMAD R3, R0, R89, RZ ;  /* 0x0000005900037224 */ /* 0x000fce00078e02ff */
.L_x_76:
[----:B------:R-:W-:Y:S05]  /*2fa0*/  BSYNC B1 ;  /* 0x0000000000017941 */ /* 0x000fea0003800000 */
.L_x_75:
[----:B---3--:R-:W-:Y:S01]  /*2fb0*/  @!P5 IMAD R13, R44, R88, R3 ;  /* 0x000000582c0dd224 */ /* 0x008fe200078e0203 */
[----:B------:R-:W-:Y:S04]  /*2fc0*/  BSSY B1, `(.L_x_77) ;  /* 0x0000006000017945 */ /* 0x000fe80003800000 */
[----:B------:R3:W-:Y:S01]  /*2fd0*/  @!P5 STG.E.U8 desc[UR36][R4.64+0x28], R13 ;  /* 0x0000280d0400d986 */ /* 0x0007e2000c101124 */
[----:B------:R-:W-:Y:S05]  /*2fe0*/  @P2 BRA `(.L_x_78) ;  /* 0x00000000000c2947 */ /* 0x000fea0003800000 */
[----:B------:R-:W5:Y:S02]  /*2ff0*/  LDG.E.U8 R100, desc[UR36][R8.64+0x29] ;  /* 0x0000292408647981 */ /* 0x000f64000c1e1100 */
[----:B-----5:R-:W-:-:S05]  /*3000*/  PRMT R0, R100, 0x8880, RZ ;  /* 0x0000888064007816 */ /* 0x020fca00000000ff */
[----:B------:R-:W-:-:S07]  /*3010*/  IMAD R3, R0, R89, RZ ;  /* 0x0000005900037224 */ /* 0x000fce00078e02ff */
.L_x_78:
[----:B------:R-:W-:Y:S05]  /*3020*/  BSYNC B1 ;  /* 0x0000000000017941 */ /* 0x000fea0003800000 */
.L_x_77:
        /* <DEDUP_REMOVED lines=11> */
.L_x_80:
[----:B------:R-:W-:Y:S05]  /*30e0*/  BSYNC B1 ;  /* 0x0000000000017941 */ /* 0x000fea0003800000 */
.L_x_79:
[----:B---3--:R-:W-:Y:S01]  /*30f0*/  @!P4 IMAD R13, R46, R88, R3 ;  /* 0x000000582e0dc224 */ /* 0x008fe200078e0203 */
[----:B------:R-:W-:Y:S04]  /*3100*/  BSSY B1, `(.L_x_81) ;  /* 0x0000006000017945 */ /* 0x000fe80003800000 */
[----:B------:R3:W-:Y:S01]  /*3110*/  @!P4 STG.E.U8 desc[UR36][R6.64+0x28], R13 ;  /* 0x0000280d0600c986 */ /* 0x0007e2000c101124 */
[----:B------:R-:W-:Y:S05]  /*3120*/  @P3 BRA `(.L_x_82) ;  /* 0x00000000000c3947 */ /* 0x000fea0003800000 */
[----:B------:R-:W5:Y:S02]  /*3130*/  LDG.E.U8 R100, desc[UR36][R10.64+0x29] ;  /* 0x000029240a647981 */ /* 0x000f64000c1e1100 */
[----:B-----5:R-:W-:-:S05]  /*3140*/  PRMT R0, R100, 0x8880, RZ ;  /* 0x0000888064007816 */ /* 0x020fca00000000ff */
[----:B------:R-:W-:-:S07]  /*3150*/  IMAD R3, R0, R89, RZ ;  /* 0x0000005900037224 */ /* 0x000fce00078e02ff */
.L_x_82:
[----:B------:R-:W-:Y:S05]  /*3160*/  BSYNC B1 ;  /* 0x0000000000017941 */ /* 0x000fea0003800000 */
.L_x_81:
[----:B------:R-:W-:Y:S01]  /*3170*/  @!P3 IMAD R47, R47, R88, R3 ;  /* 0x000000582f2fb224 */ /* 0x000fe200078e0203 */
[----:B------:R-:W-:Y:S04]  /*3180*/  BSSY B1, `(.L_x_83) ;  /* 0x0000006000017945 */ /* 0x000fe80003800000 */
[----:B------:R0:W-:Y:S01]  /*3190*/  @!P3 STG.E.U8 desc[UR36][R6.64+0x29], R47 ;  /* 0x0000292f0600b986 */ /* 0x0001e2000c101124 */
[----:B------:R-:W-:Y:S05]  /*31a0*/  @P5 BRA `(.L_x_84) ;  /* 0x00000000000c5947 */ /* 0x000fea0003800000 */
[----:B------:R-:W5:Y:S02]  /*31b0*/  LDG.E.U8 R100, desc[UR36][R8.64+0x30] ;  /* 0x0000302408647981 */ /* 0x000f64000c1e1100 */
[----:B-----5:R-:W-:-:S05]  /*31c0*/  PRMT R0, R100, 0x8880, RZ ;  /* 0x0000888064007816 */ /* 0x020fca00000000ff */
[----:B------:R-:W-:-:S07]  /*31d0*/  IMAD R3, R0, R89, RZ ;  /* 0x0000005900037224 */ /* 0x000fce00078e02ff */
.L_x_84:
[----:B------:R-:W-:Y:S05]  /*31e0*/  BSYNC B1 ;  /* 0x0000000000017941 */ /* 0x000fea0003800000 */
.L_x_83:
[----:B---3--:R-:W-:Y:S01]  /*31f0*/  @!P5 IMAD R13, R48, R88, R3 ;  /* 0x00000058300dd224 */ /* 0x008fe200078e0203 */
[----:B------:R-:W-:Y:S04]  /*3200*/  BSSY B1, `(.L_x_85) ;  /* 0x0000006000017945 */ /* 0x000fe80003800000 */
[----:B------:R3:W-:Y:S01]  /*3210*/  @!P5 STG.E.U8 desc[UR36][R4.64+0x30], R13 ;  /* 0x0000300d0400d986 */ /* 0x0007e2000c101124 */
[----:B------:R-:W-:Y:S05]  /*3220*/  @P2 BRA `(.L_x_86) ;  /* 0x00000000000c2947 */ /* 0x000fea0003800000 */
[----:B------:R-:W5:Y:S02]  /*3230*/  LDG.E.U8 R100, desc[UR36][R8.64+0x31] ;  /* 0x0000312408647981 */ /* 0x000f64000c1e1100 */
[----:B-----5:R-:W-:-:S05]  /*3240*/  PRMT R0, R100, 0x8880, RZ ;  /* 0x0000888064007816 */ /* 0x020fca00000000ff */
[----:B------:R-:W-:-:S07]  /*3250*/  IMAD R3, R0, R89, RZ ;  /* 0x0000005900037224 */ /* 0x000fce00078e02ff */
.L_x_86:
[----:B------:R-:W-:Y:S05]  /*3260*/  BSYNC B1 ;  /* 0x0000000000017941 */ /* 0x000fea0003800000 */
.L_x_85:
        /* <DEDUP_REMOVED lines=11> */
.L_x_88:
[----:B------:R-:W-:Y:S05]  /*3320*/  BSYNC B1 ;  /* 0x0000000000017941 */ /* 0x000fea0003800000 */
.L_x_87:
[----:B---3--:R-:W-:Y:S01]  /*3330*/  @!P4 IMAD R13, R50, R88, R3 ;  /* 0x00000058320dc224 */ /* 0x008fe200078e0203 */
[----:B------:R-:W-:Y:S04]  /*3340*/  BSSY B1, `(.L_x_89) ;  /* 0x0000006000017945 */ /* 0x000fe80003800000 */
[----:B------:R3:W-:Y:S01]  /*3350*/  @!P4 STG.E.U8 desc[UR36][R6.64+0x30], R13 ;  /* 0x0000300d0600c986 */ /* 0x0007e2000c101124 */
[----:B------:R-:W-:Y:S05]  /*3360*/  @P3 BRA `(.L_x_90) ;  /* 0x00000000000c3947 */ /* 0x000fea0003800000 */
[----:B------:R-:W5:Y:S02]  /*3370*/  LDG.E.U8 R100, desc[UR36][R10.64+0x31] ;  /* 0x000031240a647981 */ /* 0x000f64000c1e1100 */
[----:B-----5:R-:W-:-:S05]  /*3380*/  PRMT R0, R100, 0x8880, RZ ;  /* 0x0000888064007816 */ /* 0x020fca00000000ff */
[----:B------:R-:W-:-:S07]  /*3390*/  IMAD R3, R0, R89, RZ ;  /* 0x0000005900037224 */ /* 0x000fce00078e02ff */
.L_x_90:
[----:B------:R-:W-:Y:S05]  /*33a0*/  BSYNC B1 ;  /* 0x0000000000017941 */ /* 0x000fea0003800000 */
.L_x_89:
[----:B------:R-:W-:Y:S01]  /*33b0*/  @!P3 IMAD R51, R51, R88, R3 ;  /* 0x000000583333b224 */ /* 0x000fe200078e0203 */
[----:B------:R-:W-:Y:S04]  /*33c0*/  BSSY B1, `(.L_x_91) ;  /* 0x0000006000017945 */ /* 0x000fe80003800000 */
[----:B------:R0:W-:Y:S01]  /*33d0*/  @!P3 STG.E.U8 desc[UR36][R6.64+0x31], R51 ;  /* 0x000031330600b986 */ /* 0x0001e2000c101124 */
[----:B------:R-:W-:Y:S05]  /*33e0*/  @P5 BRA `(.L_x_92) ;  /* 0x00000000000c5947 */ /* 0x000fea0003800000 */
[----:B------:R-:W5:Y:S02]  /*33f0*/  LDG.E.U8 R100, desc[UR36][R8.64+0x38] ;  /* 0x0000382408647981 */ /* 0x000f64000c1e1100 */
[----:B-----5:R-:W-:-:S05]  /*3400*/  PRMT R0, R100, 0x8880, RZ ;  /* 0x0000888064007816 */ /* 0x020fca00000000ff */
[----:B------:R-:W-:-:S07]  /*3410*/  IMAD R3, R0, R89, RZ ;  /* 0x0000005900037224 */ /* 0x000fce00078e02ff */
.L_x_92:
[----:B------:R-:W-:Y:S05]  /*3420*/  BSYNC B1 ;  /* 0x0000000000017941 */ /* 0x000fea0003800000 */
.L_x_91:
[----:B---3--:R-:W-:Y:S01]  /*3430*/  @!P5 IMAD R13, R52, R88, R3 ;  /* 0x00000058340dd224 */ /* 0x008fe200078e0203 */
[----:B------:R-:W-:Y:S04]  /*3440*/  BSSY B1, `(.L_x_93) ;  /* 0x0000006000017945 */ /* 0x000fe80003800000 */
[----:B------:R3:W-:Y:S01]  /*3450*/  @!P5 STG.E.U8 desc[UR36][R4.64+0x38], R13 ;  /* 0x0000380d0400d986 */ /* 0x0007e2000c101124 */
[----:B------:R-:W-:Y:S05]  /*3460*/  @P2 BRA `(.L_x_94) ;  /* 0x00000000000c2947 */ /* 0x000fea0003800000 */
[----:B------:R-:W5:Y:S02]  /*3470*/  LDG.E.U8 R100, desc[UR36][R8.64+0x39] ;  /* 0x0000392408647981 */ /* 0x000f64000c1e1100 */
[----:B-----5:R-:W-:-:S05]  /*3480*/  PRMT R0, R100, 0x8880, RZ ;  /* 0x0000888064007816 */ /* 0x020fca00000000ff */
[----:B------:R-:W-:-:S07]  /*3490*/  IMAD R3, R0, R89, RZ ;  /* 0x0000005900037224 */ /* 0x000fce00078e02ff */
.L_x_94:
[----:B------:R-:W-:Y:S05]  /*34a0*/  BSYNC B1 ;  /* 0x0000000000017941 */ /* 0x000fea0003800000 */
.L_x_93:
        /* <DEDUP_REMOVED lines=11> */
.L_x_96:
[----:B------:R-:W-:Y:S05]  /*3560*/  BSYNC B1 ;  /* 0x0000000000017941 */ /* 0x000fea0003800000 */
.L_x_95:
[----:B---3--:R-:W-:Y:S01]  /*3570*/  @!P4 IMAD R13, R54, R88, R3 ;  /* 0x00000058360dc224 */ /* 0x008fe200078e0203 */
[----:B------:R-:W-:Y:S04]  /*3580*/  BSSY B1, `(.L_x_97) ;  /* 0x0000006000017945 */ /* 0x000fe80003800000 */
[----:B------:R3:W-:Y:S01]  /*3590*/  @!P4 STG.E.U8 desc[UR36][R6.64+0x38], R13 ;  /* 0x0000380d0600c986 */ /* 0x0007e2000c101124 */
[----:B------:R-:W-:Y:S05]  /*35a0*/  @P3 BRA `(.L_x_98) ;  /* 0x00000000000c3947 */ /* 0x000fea0003800000 */
[----:B------:R-:W5:Y:S02]  /*35b0*/  LDG.E.U8 R100, desc[UR36][R10.64+0x39] ;  /* 0x000039240a647981 */ /* 0x000f64000c1e1100 */
[----:B-----5:R-:W-:-:S05]  /*35c0*/  PRMT R0, R100, 0x8880, RZ ;  /* 0x0000888064007816 */ /* 0x020fca00000000ff */
[----:B------:R-:W-:-:S07]  /*35d0*/  IMAD R3, R0, R89, RZ ;  /* 0x0000005900037224 */ /* 0x000fce00078e02ff */
.L_x_98:
[----:B------:R-:W-:Y:S05]  /*35e0*/  BSYNC B1 ;  /* 0x0000000000017941 */ /* 0x000fea0003800000 */
.L_x_97:
[----:B------:R-:W-:Y:S01]  /*35f0*/  @!P3 IMAD R55, R55, R88, R3 ;  /* 0x000000583737b224 */ /* 0x000fe200078e0203 */
[----:B------:R-:W-:Y:S04]  /*3600*/  BSSY B1, `(.L_x_99) ;  /* 0x0000006000017945 */ /* 0x000fe80003800000 */
[----:B------:R0:W-:Y:S01]  /*3610*/  @!P3 STG.E.U8 desc[UR36][R6.64+0x39], R55 ;  /* 0x000039370600b986 */ /* 0x0001e2000c101124 */
[----:B------:R-:W-:Y:S05]  /*3620*/  @P5 BRA `(.L_x_100) ;  /* 0x00000000000c5947 */ /* 0x000fea0003800000 */
[----:B------:R-:W5:Y:S02]  /*3630*/  LDG.E.U8 R100, desc[UR36][R8.64+0x40] ;  /* 0x0000402408647981 */ /* 0x000f64000c1e1100 */
[----:B-----5:R-:W-:-:S05]  /*3640*/  PRMT R0, R100, 0x8880, RZ ;  /* 0x0000888064007816 */ /* 0x020fca00000000ff */
[----:B------:R-:W-:-:S07]  /*3650*/  IMAD R3, R0, R89, RZ ;  /* 0x0000005900037224 */ /* 0x000fce00078e02ff */
.L_x_100:
[----:B------:R-:W-:Y:S05]  /*3660*/  BSYNC B1 ;  /* 0x0000000000017941 */ /* 0x000fea0003800000 */
.L_x_99:
[----:B---3--:R-:W-:Y:S01]  /*3670*/  @!P5 IMAD R13, R56, R88, R3 ;  /* 0x00000058380dd224 */ /* 0x008fe200078e0203 */
[----:B------:R-:W-:Y:S04]  /*3680*/  BSSY B1, `(.L_x_101) ;  /* 0x0000006000017945 */ /* 0x000fe80003800000 */
[----:B------:R3:W-:Y:S01]  /*3690*/  @!P5 STG.E.U8 desc[UR36][R4.64+0x40], R13 ;  /* 0x0000400d0400d986 */ /* 0x0007e2000c101124 */
[----:B------:R-:W-:Y:S05]  /*36a0*/  @P2 BRA `(.L_x_102) ;  /* 0x00000000000c2947 */ /* 0x000fea0003800000 */
[----:B------:R-:W5:Y:S02]  /*36b0*/  LDG.E.U8 R100, desc[UR36][R8.64+0x41] ;  /* 0x0000412408647981 */ /* 0x000f64000c1e1100 */
[----:B-----5:R-:W-:-:S05]  /*36c0*/  PRMT R0, R100, 0x8880, RZ ;  /* 0x0000888064007816 */ /* 0x020fca00000000ff */
[----:B------:R-:W-:-:S07]  /*36d0*/  IMAD R3, R0, R89, RZ ;  /* 0x0000005900037224 */ /* 0x000fce00078e02ff */
.L_x_102:
[----:B------:R-:W-:Y:S05]  /*36e0*/  BSYNC B1 ;  /* 0x0000000000017941 */ /* 0x000fea0003800000 */
.L_x_101:
        /* <DEDUP_REMOVED lines=11> */
.L_x_104:
[----:B------:R-:W-:Y:S05]  /*37a0*/  BSYNC B1 ;  /* 0x0000000000017941 */ /* 0x000fea0003800000 */
.L_x_103:
[----:B---3--:R-:W-:Y:S01]  /*37b0*/  @!P4 IMAD R13, R58, R88, R3 ;  /* 0x000000583a0dc224 */ /* 0x008fe200078e0203 */
[----:B------:R-:W-:Y:S04]  /*37c0*/  BSSY B1, `(.L_x_105) ;  /* 0x0000006000017945 */ /* 0x000fe80003800000 */
[----:B------:R3:W-:Y:S01]  /*37d0*/  @!P4 STG.E.U8 desc[UR36][R6.64+0x40], R13 ;  /* 0x0000400d0600c986 */ /* 0x0007e2000c101124 */
[----:B------:R-:W-:Y:S05]  /*37e0*/  @P3 BRA `(.L_x_106) ;  /* 0x00000000000c3947 */ /* 0x000fea0003800000 */
[----:B------:R-:W5:Y:S02]  /*37f0*/  LDG.E.U8 R100, desc[UR36][R10.64+0x41] ;  /* 0x000041240a647981 */ /* 0x000f64000c1e1100 */
[----:B-----5:R-:W-:-:S05]  /*3800*/  PRMT R0, R100, 0x8880, RZ ;  /* 0x0000888064007816 */ /* 0x020fca00000000ff */
[----:B------:R-:W-:-:S07]  /*3810*/  IMAD R3, R0, R89, RZ ;  /* 0x0000005900037224 */ /* 0x000fce00078e02ff */
.L_x_106:
[----:B------:R-:W-:Y:S05]  /*3820*/  BSYNC B1 ;  /* 0x0000000000017941 */ /* 0x000fea0003800000 */
.L_x_105:
[----:B------:R-:W-:Y:S01]  /*3830*/  @!P3 IMAD R59, R59, R88, R3 ;  /* 0x000000583b3bb224 */ /* 0x000fe200078e0203 */
[----:B------:R-:W-:Y:S04]  /*3840*/  BSSY B1, `(.L_x_107) ;  /* 0x0000006000017945 */ /* 0x000fe80003800000 */
[----:B------:R0:W-:Y:S01]  /*3850*/  @!P3 STG.E.U8 desc[UR36][R6.64+0x41], R59 ;  /* 0x0000413b0600b986 */ /* 0x0001e2000c101124 */
[----:B------:R-:W-:Y:S05]  /*3860*/  @P5 BRA `(.L_x_108) ;  /* 0x00000000000c5947 */ /* 0x000fea0003800000 */
[----:B------:R-:W5:Y:S02]  /*3870*/  LDG.E.U8 R100, desc[UR36][R8.64+0x48] ;  /* 0x0000482408647981 */ /* 0x000f64000c1e1100 */
[----:B-----5:R-:W-:-:S05]  /*3880*/  PRMT R0, R100, 0x8880, RZ ;  /* 0x0000888064007816 */ /* 0x020fca00000000ff */
[----:B------:R-:W-:-:S07]  /*3890*/  IMAD R3, R0, R89, RZ ;  /* 0x0000005900037224 */ /* 0x000fce00078e02ff */
.L_x_108:
[----:B------:R-:W-:Y:S05]  /*38a0*/  BSYNC B1 ;  /* 0x0000000000017941 */ /* 0x000fea0003800000 */
.L_x_107:
[----:B---3--:R-:W-:Y:S01]  /*38b0*/  @!P5 IMAD R13, R60, R88, R3 ;  /* 0x000000583c0dd224 */ /* 0x008fe200078e0203 */
[----:B------:R-:W-:Y:S04]  /*38c0*/  BSSY B1, `(.L_x_109) ;  /* 0x0000006000017945 */ /* 0x000fe80003800000 */
[----:B------:R3:W-:Y:S01]  /*38d0*/  @!P5 STG.E.U8 desc[UR36][R4.64+0x48], R13 ;  /* 0x0000480d0400d986 */ /* 0x0007e2000c101124 */
[----:B------:R-:W-:Y:S05]  /*38e0*/  @P2 BRA `(.L_x_110) ;  /* 0x00000000000c2947 */ /* 0x000fea0003800000 */
[----:B------:R-:W5:Y:S02]  /*38f0*/  LDG.E.U8 R100, desc[UR36][R8.64+0x49] ;  /* 0x0000492408647981 */ /* 0x000f64000c1e1100 */
[----:B-----5:R-:W-:-:S05]  /*3900*/  PRMT R0, R100, 0x8880, RZ ;  /* 0x0000888064007816 */ /* 0x020fca00000000ff */
[----:B------:R-:W-:-:S07]  /*3910*/  IMAD R3, R0, R89, RZ ;  /* 0x0000005900037224 */ /* 0x000fce00078e02ff */
.L_x_110:
[----:B------:R-:W-:Y:S05]  /*3920*/  BSYNC B1 ;  /* 0x0000000000017941 */ /* 0x000fea0003800000 */
.L_x_109:
        /* <DEDUP_REMOVED lines=11> */
.L_x_112:
[----:B------:R-:W-:Y:S05]  /*39e0*/  BSYNC B1 ;  /* 0x0000000000017941 */ /* 0x000fea0003800000 */
.L_x_111:
[----:B---3--:R-:W-:Y:S01]  /*39f0*/  @!P4 IMAD R13, R62, R88, R3 ;  /* 0x000000583e0dc224 */ /* 0x008fe200078e0203 */
[----:B------:R-:W-:Y:S04]  /*3a00*/  BSSY B1, `(.L_x_113) ;  /* 0x0000006000017945 */ /* 0x000fe80003800000 */
[----:B------:R3:W-:Y:S01]  /*3a10*/  @!P4 STG.E.U8 desc[UR36][R6.64+0x48], R13 ;  /* 0x0000480d0600c986 */ /* 0x0007e2000c101124 */
[----:B------:R-:W-:Y:S05]  /*3a20*/  @P3 BRA `(.L_x_114) ;  /* 0x00000000000c3947 */ /* 0x000fea0003800000 */
[----:B------:R-:W5:Y:S02]  /*3a30*/  LDG.E.U8 R100, desc[UR36][R10.64+0x49] ;  /* 0x000049240a647981 */ /* 0x000f64000c1e1100 */
[----:B-----5:R-:W-:-:S05]  /*3a40*/  PRMT R0, R100, 0x8880, RZ ;  /* 0x0000888064007816 */ /* 0x020fca00000000ff */
[----:B------:R-:W-:-:S07]  /*3a50*/  IMAD R3, R0, R89, RZ ;  /* 0x0000005900037224 */ /* 0x000fce00078e02ff */
.L_x_114:
[----:B------:R-:W-:Y:S05]  /*3a60*/  BSYNC B1 ;  /* 0x0000000000017941 */ /* 0x000fea0003800000 */
.L_x_113:
[----:B------:R-:W-:Y:S01]  /*3a70*/  @!P3 IMAD R63, R63, R88, R3 ;  /* 0x000000583f3fb224 */ /* 0x000fe200078e0203 */
[----:B------:R-:W-:Y:S04]  /*3a80*/  BSSY B1, `(.L_x_115) ;  /* 0x0000006000017945 */ /* 0x000fe80003800000 */
[----:B------:R0:W-:Y:S01]  /*3a90*/  @!P3 STG.E.U8 desc[UR36][R6.64+0x49], R63 ;  /* 0x0000493f0600b986 */ /* 0x0001e2000c101124 */
[----:B------:R-:W-:Y:S05]  /*3aa0*/  @P5 BRA `(.L_x_116) ;  /* 0x00000000000c5947 */ /* 0x000fea0003800000 */
[----:B------:R-:W5:Y:S02]  /*3ab0*/  LDG.E.U8 R100, desc[UR36][R8.64+0x50] ;  /* 0x0000502408647981 */ /* 0x000f64000c1e1100 */
[----:B-----5:R-:W-:-:S05]  /*3ac0*/  PRMT R0, R100, 0x8880, RZ ;  /* 0x0000888064007816 */ /* 0x020fca00000000ff */
[----:B------:R-:W-:-:S07]  /*3ad0*/  IMAD R3, R0, R89, RZ ;  /* 0x0000005900037224 */ /* 0x000fce00078e02ff */
.L_x_116:
[----:B------:R-:W-:Y:S05]  /*3ae0*/  BSYNC B1 ;  /* 0x0000000000017941 */ /* 0x000fea0003800000 */
.L_x_115:
[----:B---3--:R-:W-:Y:S01]  /*3af0*/  @!P5 IMAD R13, R64, R88, R3 ;  /* 0x00000058400dd224 */ /* 0x008fe200078e0203 */
[----:B------:R-:W-:Y:S04]  /*3b00*/  BSSY B1, `(.L_x_117) ;  /* 0x0000006000017945 */ /* 0x000fe80003800000 */
[----:B------:R3:W-:Y:S01]  /*3b10*/  @!P5 STG.E.U8 desc[UR36][R4.64+0x50], R13 ;  /* 0x0000500d0400d986 */ /* 0x0007e2000c101124 */
[----:B------:R-:W-:Y:S05]  /*3b20*/  @P2 BRA `(.L_x_118) ;  /* 0x00000000000c2947 */ /* 0x000fea0003800000 */
[----:B------:R-:W5:Y:S02]  /*3b30*/  LDG.E.U8 R100, desc[UR36][R8.64+0x51] ;  /* 0x0000512408647981 */ /* 0x000f64000c1e1100 */
[----:B-----5:R-:W-:-:S05]  /*3b40*/  PRMT R0, R100, 0x8880, RZ ;  /* 0x0000888064007816 */ /* 0x020fca00000000ff */
[----:B------:R-:W-:-:S07]  /*3b50*/  IMAD R3, R0, R89, RZ ;  /* 0x0000005900037224 */ /* 0x000fce00078e02ff */
.L_x_118:
[----:B------:R-:W-:Y:S05]  /*3b60*/  BSYNC B1 ;  /* 0x0000000000017941 */ /* 0x000fea0003800000 */
.L_x_117:
        /* <DEDUP_REMOVED lines=11> */
.L_x_120:
[----:B------:R-:W-:Y:S05]  /*3c20*/  BSYNC B1 ;  /* 0x0000000000017941 */ /* 0x000fea0003800000 */
.L_x_119:
[----:B---3--:R-:W-:Y:S01]  /*3c30*/  @!P4 IMAD R13, R66, R88, R3 ;  /* 0x00000058420dc224 */ /* 0x008fe200078e0203 */
[----:B------:R-:W-:Y:S04]  /*3c40*/  BSSY B1, `(.L_x_121) ;  /* 0x0000006000017945 */ /* 0x000fe80003800000 */
[----:B------:R3:W-:Y:S01]  /*3c50*/  @!P4 STG.E.U8 desc[UR36][R6.64+0x50], R13 ;  /* 0x0000500d0600c986 */ /* 0x0007e2000c101124 */
[----:B------:R-:W-:Y:S05]  /*3c60*/  @P3 BRA `(.L_x_122) ;  /* 0x00000000000c3947 */ /* 0x000fea0003800000 */
[----:B------:R-:W5:Y:S02]  /*3c70*/  LDG.E.U8 R100, desc[UR36][R10.64+0x51] ;  /* 0x000051240a647981 */ /* 0x000f64000c1e1100 */
[----:B-----5:R-:W-:-:S05]  /*3c80*/  PRMT R0, R100, 0x8880, RZ ;  /* 0x0000888064007816 */ /* 0x020fca00000000ff */
[----:B------:R-:W-:-:S07]  /*3c90*/  IMAD R3, R0, R89, RZ ;  /* 0x0000005900037224 */ /* 0x000fce00078e02ff */
.L_x_122:
[----:B------:R-:W-:Y:S05]  /*3ca0*/  BSYNC B1 ;  /* 0x0000000000017941 */ /* 0x000fea0003800000 */
.L_x_121:
[----:B------:R-:W-:Y:S01]  /*3cb0*/  @!P3 IMAD R67, R67, R88, R3 ;  /* 0x000000584343b224 */ /* 0x000fe200078e0203 */
[----:B------:R-:W-:Y:S04]  /*3cc0*/  BSSY B1, `(.L_x_123) ;  /* 0x0000006000017945 */ /* 0x000fe80003800000 */
[----:B------:R0:W-:Y:S01]  /*3cd0*/  @!P3 STG.E.U8 desc[UR36][R6.64+0x51], R67 ;  /* 0x000051430600b986 */ /* 0x0001e2000c101124 */
[----:B------:R-:W-:Y:S05]  /*3ce0*/  @P5 BRA `(.L_x_124) ;  /* 0x00000000000c5947 */ /* 0x000fea0003800000 */
[----:B------:R-:W5:Y:S02]  /*3cf0*/  LDG.E.U8 R100, desc[UR36][R8.64+0x58] ;  /* 0x0000582408647981 */ /* 0x000f64000c1e1100 */
[----:B-----5:R-:W-:-:S05]  /*3d00*/  PRMT R0, R100, 0x8880, RZ ;  /* 0x0000888064007816 */ /* 0x020fca00000000ff */
[----:B------:R-:W-:-:S07]  /*3d10*/  IMAD R3, R0, R89, RZ ;  /* 0x0000005900037224 */ /* 0x000fce00078e02ff */
.L_x_124:
[----:B------:R-:W-:Y:S05]  /*3d20*/  BSYNC B1 ;  /* 0x0000000000017941 */ /* 0x000fea0003800000 */
.L_x_123:
[----:B---3--:R-:W-:Y:S01]  /*3d30*/  @!P5 IMAD R13, R68, R88, R3 ;  /* 0x00000058440dd224 */ /* 0x008fe200078e0203 */
[----:B------:R-:W-:Y:S04]  /*3d40*/  BSSY B1, `(.L_x_125) ;  /* 0x0000006000017945 */ /* 0x000fe80003800000 */
[----:B------:R3:W-:Y:S01]  /*3d50*/  @!P5 STG.E.U8 desc[UR36][R4.64+0x58], R13 ;  /* 0x0000580d0400d986 */ /* 0x0007e2000c101124 */
[----:B------:R-:W-:Y:S05]  /*3d60*/  @P2 BRA `(.L_x_126) ;  /* 0x00000000000c2947 */ /* 0x000fea0003800000 */
[----:B------:R-:W5:Y:S02]  /*3d70*/  LDG.E.U8 R100, desc[UR36][R8.64+0x59] ;  /* 0x0000592408647981 */ /* 0x000f64000c1e1100 */
[----:B-----5:R-:W-:-:S05]  /*3d80*/  PRMT R0, R100, 0x8880, RZ ;  /* 0x0000888064007816 */ /* 0x020fca00000000ff */
[----:B------:R-:W-:-:S07]  /*3d90*/  IMAD R3, R0, R89, RZ ;  /* 0x0000005900037224 */ /* 0x000fce00078e02ff */
.L_x_126:
[----:B------:R-:W-:Y:S05]  /*3da0*/  BSYNC B1 ;  /* 0x0000000000017941 */ /* 0x000fea0003800000 */
.L_x_125:
        /* <DEDUP_REMOVED lines=11> */
.L_x_128:
[----:B------:R-:W-:Y:S05]  /*3e60*/  BSYNC B1 ;  /* 0x0000000000017941 */ /* 0x000fea0003800000 */
.L_x_127:
[----:B---3--:R-:W-:Y:S01]  /*3e70*/  @!P4 IMAD R13, R70, R88, R3 ;  /* 0x00000058460dc224 */ /* 0x008fe200078e0203 */
[----:B------:R-:W-:Y:S04]  /*3e80*/  BSSY B1, `(.L_x_129) ;  /* 0x0000006000017945 */ /* 0x000fe80003800000 */
[----:B------:R3:W-:Y:S01]  /*3e90*/  @!P4 STG.E.U8 desc[UR36][R6.64+0x58], R13 ;  /* 0x0000580d0600c986 */ /* 0x0007e2000c101124 */
[----:B------:R-:W-:Y:S05]  /*3ea0*/  @P3 BRA `(.L_x_130) ;  /* 0x00000000000c3947 */ /* 0x000fea0003800000 */
[----:B------:R-:W5:Y:S02]  /*3eb0*/  LDG.E.U8 R100, desc[UR36][R10.64+0x59] ;  /* 0x000059240a647981 */ /* 0x000f64000c1e1100 */
[----:B-----5:R-:W-:-:S05]  /*3ec0*/  PRMT R0, R100, 0x8880, RZ ;  /* 0x0000888064007816 */ /* 0x020fca00000000ff */
[----:B------:R-:W-:-:S07]  /*3ed0*/  IMAD R3, R0, R89, RZ ;  /* 0x0000005900037224 */ /* 0x000fce00078e02ff */
.L_x_130:
[----:B------:R-:W-:Y:S05]  /*3ee0*/  BSYNC B1 ;  /* 0x0000000000017941 */ /* 0x000fea0003800000 */
.L_x_129:
[----:B------:R-:W-:Y:S01]  /*3ef0*/  @!P3 IMAD R71, R71, R88, R3 ;  /* 0x000000584747b224 */ /* 0x000fe200078e0203 */
[----:B------:R-:W-:Y:S04]  /*3f00*/  BSSY B1, `(.L_x_131) ;  /* 0x0000006000017945 */ /* 0x000fe80003800000 */
[----:B------:R0:W-:Y:S01]  /*3f10*/  @!P3 STG.E.U8 desc[UR36][R6.64+0x59], R71 ;  /* 0x000059470600b986 */ /* 0x0001e2000c101124 */
[----:B------:R-:W-:Y:S05]  /*3f20*/  @P5 BRA `(.L_x_132) ;  /* 0x00000000000c5947 */ /* 0x000fea0003800000 */
[----:B------:R-:W5:Y:S02]  /*3f30*/  LDG.E.U8 R100, desc[UR36][R8.64+0x60] ;  /* 0x0000602408647981 */ /* 0x000f64000c1e1100 */
[----:B-----5:R-:W-:-:S05]  /*3f40*/  PRMT R0, R100, 0x8880, RZ ;  /* 0x0000888064007816 */ /* 0x020fca00000000ff */
[----:B------:R-:W-:-:S07]  /*3f50*/  IMAD R3, R0, R89, RZ ;  /* 0x0000005900037224 */ /* 0x000fce00078e02ff */
.L_x_132:
[----:B------:R-:W-:Y:S05]  /*3f60*/  BSYNC B1 ;  /* 0x0000000000017941 */ /* 0x000fea0003800000 */
.L_x_131:
[----:B---3--:R-:W-:Y:S01]  /*3f70*/  @!P5 IMAD R13, R72, R88, R3 ;  /* 0x00000058480dd224 */ /* 0x008fe200078e0203 */
[----:B------:R-:W-:Y:S04]  /*3f80*/  BSSY B1, `(.L_x_133) ;  /* 0x0000006000017945 */ /* 0x000fe80003800000 */
[----:B------:R3:W-:Y:S01]  /*3f90*/  @!P5 STG.E.U8 desc[UR36][R4.64+0x60], R13 ;  /* 0x0000600d0400d986 */ /* 0x0007e2000c101124 */
[----:B------:R-:W-:Y:S05]  /*3fa0*/  @P2 BRA `(.L_x_134) ;  /* 0x00000000000c2947 */ /* 0x000fea0003800000 */
[----:B------:R-:W5:Y:S02]  /*3fb0*/  LDG.E.U8 R100, desc[UR36][R8.64+0x61] ;  /* 0x0000612408647981 */ /* 0x000f64000c1e1100 */
[----:B-----5:R-:W-:-:S05]  /*3fc0*/  PRMT R0, R100, 0x8880, RZ ;  /* 0x0000888064007816 */ /* 0x020fca00000000ff */
[----:B------:R-:W-:-:S07]  /*3fd0*/  IMAD R3, R0, R89, RZ ;  /* 0x0000005900037224 */ /* 0x000fce00078e02ff */
.L_x_134:
[----:B------:R-:W-:Y:S05]  /*3fe0*/  BSYNC B1 ;  /* 0x0000000000017941 */ /* 0x000fea0003800000 */
.L_x_133:
        /* <DEDUP_REMOVED lines=11> */
.L_x_136:
[----:B------:R-:W-:Y:S05]  /*40a0*/  BSYNC B1 ;  /* 0x0000000000017941 */ /* 0x000fea0003800000 */
.L_x_135:
[----:B---3--:R-:W-:Y:S01]  /*40b0*/  @!P4 IMAD R13, R74, R88, R3 ;  /* 0x000000584a0dc224 */ /* 0x008fe200078e0203 */
[----:B------:R-:W-:Y:S04]  /*40c0*/  BSSY B1, `(.L_x_137) ;  /* 0x0000006000017945 */ /* 0x000fe80003800000 */
[----:B------:R3:W-:Y:S01]  /*40d0*/  @!P4 STG.E.U8 desc[UR36][R6.64+0x60], R13 ;  /* 0x0000600d0600c986 */ /* 0x0007e2000c101124 */
[----:B------:R-:W-:Y:S05]  /*40e0*/  @P3 BRA `(.L_x_138) ;  /* 0x00000000000c3947 */ /* 0x000fea0003800000 */
[----:B------:R-:W5:Y:S02]  /*40f0*/  LDG.E.U8 R100, desc[UR36][R10.64+0x61] ;  /* 0x000061240a647981 */ /* 0x000f64000c1e1100 */
[----:B-----5:R-:W-:-:S05]  /*4100*/  PRMT R0, R100, 0x8880, RZ ;  /* 0x0000888064007816 */ /* 0x020fca00000000ff */
[----:B------:R-:W-:-:S07]  /*4110*/  IMAD R3, R0, R89, RZ ;  /* 0x0000005900037224 */ /* 0x000fce00078e02ff */
.L_x_138:
[----:B------:R-:W-:Y:S05]  /*4120*/  BSYNC B1 ;  /* 0x0000000000017941 */ /* 0x000fea0003800000 */
.L_x_137:
[----:B------:R-:W-:Y:S01]  /*4130*/  @!P3 IMAD R75, R75, R88, R3 ;  /* 0x000000584b4bb224 */ /* 0x000fe200078e0203 */
[----:B------:R-:W-:Y:S04]  /*4140*/  BSSY B1, `(.L_x_139) ;  /* 0x0000006000017945 */ /* 0x000fe80003800000 */
[----:B------:R0:W-:Y:S01]  /*4150*/  @!P3 STG.E.U8 desc[UR36][R6.64+0x61], R75 ;  /* 0x0000614b0600b986 */ /* 0x0001e2000c101124 */
[----:B------:R-:W-:Y:S05]  /*4160*/  @P5 BRA `(.L_x_140) ;  /* 0x00000000000c5947 */ /* 0x000fea0003800000 */
[----:B------:R-:W5:Y:S02]  /*4170*/  LDG.E.U8 R100, desc[UR36][R8.64+0x68] ;  /* 0x0000682408647981 */ /* 0x000f64000c1e1100 */
[----:B-----5:R-:W-:-:S05]  /*4180*/  PRMT R0, R100, 0x8880, RZ ;  /* 0x0000888064007816 */ /* 0x020fca00000000ff */
[----:B------:R-:W-:-:S07]  /*4190*/  IMAD R3, R0, R89, RZ ;  /* 0x0000005900037224 */ /* 0x000fce00078e02ff */
.L_x_140:
[----:B------:R-:W-:Y:S05]  /*41a0*/  BSYNC B1 ;  /* 0x0000000000017941 */ /* 0x000fea0003800000 */
.L_x_139:
[----:B---3--:R-:W-:Y:S01]  /*41b0*/  @!P5 IMAD R13, R76, R88, R3 ;  /* 0x000000584c0dd224 */ /* 0x008fe200078e0203 */
[----:B------:R-:W-:Y:S04]  /*41c0*/  BSSY B1, `(.L_x_141) ;  /* 0x0000006000017945 */ /* 0x000fe80003800000 */
[----:B------:R3:W-:Y:S01]  /*41d0*/  @!P5 STG.E.U8 desc[UR36][R4.64+0x68], R13 ;  /* 0x0000680d0400d986 */ /* 0x0007e2000c101124 */
[----:B------:R-:W-:Y:S05]  /*41e0*/  @P2 BRA `(.L_x_142) ;  /* 0x00000000000c2947 */ /* 0x000fea0003800000 */
[----:B------:R-:W5:Y:S02]  /*41f0*/  LDG.E.U8 R100, desc[UR36][R8.64+0x69] ;  /* 0x0000692408647981 */ /* 0x000f64000c1e1100 */
[----:B-----5:R-:W-:-:S05]  /*4200*/  PRMT R0, R100, 0x8880, RZ ;  /* 0x0000888064007816 */ /* 0x020fca00000000ff */
[----:B------:R-:W-:-:S07]  /*4210*/  IMAD R3, R0, R89, RZ ;  /* 0x0000005900037224 */ /* 0x000fce00078e02ff */
.L_x_142:
[----:B------:R-:W-:Y:S05]  /*4220*/  BSYNC B1 ;  /* 0x0000000000017941 */ /* 0x000fea0003800000 */
.L_x_141:
        /* <DEDUP_REMOVED lines=11> */
.L_x_144:
[----:B------:R-:W-:Y:S05]  /*42e0*/  BSYNC B1 ;  /* 0x0000000000017941 */ /* 0x000fea0003800000 */
.L_x_143:
[----:B---3--:R-:W-:Y:S01]  /*42f0*/  @!P4 IMAD R13, R78, R88, R3 ;  /* 0x000000584e0dc224 */ /* 0x008fe200078e0203 */
[----:B------:R-:W-:Y:S04]  /*4300*/  BSSY B1, `(.L_x_145) ;  /* 0x0000006000017945 */ /* 0x000fe80003800000 */
[----:B------:R3:W-:Y:S01]  /*4310*/  @!P4 STG.E.U8 desc[UR36][R6.64+0x68], R13 ;  /* 0x0000680d0600c986 */ /* 0x0007e2000c101124 */
[----:B------:R-:W-:Y:S05]  /*4320*/  @P3 BRA `(.L_x_146) ;  /* 0x00000000000c3947 */ /* 0x000fea0003800000 */
[----:B------:R-:W5:Y:S02]  /*4330*/  LDG.E.U8 R100, desc[UR36][R10.64+0x69] ;  /* 0x000069240a647981 */ /* 0x000f64000c1e1100 */
[----:B-----5:R-:W-:-:S05]  /*4340*/  PRMT R0, R100, 0x8880, RZ ;  /* 0x0000888064007816 */ /* 0x020fca00000000ff */
[----:B------:R-:W-:-:S07]  /*4350*/  IMAD R3, R0, R89, RZ ;  /* 0x0000005900037224 */ /* 0x000fce00078e02ff */
.L_x_146:
[----:B------:R-:W-:Y:S05]  /*4360*/  BSYNC B1 ;  /* 0x0000000000017941 */ /* 0x000fea0003800000 */
.L_x_145:
[----:B------:R-:W-:Y:S01]  /*4370*/  @!P3 IMAD R79, R79, R88, R3 ;  /* 0x000000584f4fb224 */ /* 0x000fe200078e0203 */
[----:B------:R-:W-:Y:S04]  /*4380*/  BSSY B1, `(.L_x_147) ;  /* 0x0000006000017945 */ /* 0x000fe80003800000 */
[----:B------:R0:W-:Y:S01]  /*4390*/  @!P3 STG.E.U8 desc[UR36][R6.64+0x69], R79 ;  /* 0x0000694f0600b986 */ /* 0x0001e2000c101124 */
[----:B------:R-:W-:Y:S05]  /*43a0*/  @P5 BRA `(.L_x_148) ;  /* 0x00000000000c5947 */ /* 0x000fea0003800000 */
[----:B------:R-:W5:Y:S02]  /*43b0*/  LDG.E.U8 R100, desc[UR36][R8.64+0x70] ;  /* 0x0000702408647981 */ /* 0x000f64000c1e1100 */
[----:B-----5:R-:W-:-:S05]  /*43c0*/  PRMT R0, R100, 0x8880, RZ ;  /* 0x0000888064007816 */ /* 0x020fca00000000ff */
[----:B------:R-:W-:-:S07]  /*43d0*/  IMAD R3, R0, R89, RZ ;  /* 0x0000005900037224 */ /* 0x000fce00078e02ff */
.L_x_148:
[----:B------:R-:W-:Y:S05]  /*43e0*/  BSYNC B1 ;  /* 0x0000000000017941 */ /* 0x000fea0003800000 */
.L_x_147:
[----:B---3--:R-:W-:Y:S01]  /*43f0*/  @!P5 IMAD R13, R80, R88, R3 ;  /* 0x00000058500dd224 */ /* 0x008fe200078e0203 */
[----:B------:R-:W-:Y:S04]  /*4400*/  BSSY B1, `(.L_x_149) ;  /* 0x0000006000017945 */ /* 0x000fe80003800000 */
[----:B------:R3:W-:Y:S01]  /*4410*/  @!P5 STG.E.U8 desc[UR36][R4.64+0x70], R13 ;  /* 0x0000700d0400d986 */ /* 0x0007e2000c101124 */
[----:B------:R-:W-:Y:S05]  /*4420*/  @P2 BRA `(.L_x_150) ;  /* 0x00000000000c2947 */ /* 0x000fea0003800000 */
[----:B------:R-:W5:Y:S02]  /*4430*/  LDG.E.U8 R100, desc[UR36][R8.64+0x71] ;  /* 0x0000712408647981 */ /* 0x000f64000c1e1100 */
[----:B-----5:R-:W-:-:S05]  /*4440*/  PRMT R0, R100, 0x8880, RZ ;  /* 0x0000888064007816 */ /* 0x020fca00000000ff */
[----:B------:R-:W-:-:S07]  /*4450*/  IMAD R3, R0, R89, RZ ;  /* 0x0000005900037224 */ /* 0x000fce00078e02ff */
.L_x_150:
[----:B------:R-:W-:Y:S05]  /*4460*/  BSYNC B1 ;  /* 0x0000000000017941 */ /* 0x000fea0003800000 */
.L_x_149:
[----:B------:R-:W-:Y:S01]  /*4470*/  ISETP.LT.OR P4, PT, R19, 0x71, !P0 ;  /* 0x000000711300780c */ /* 0x000fe20004781670 */
[----:B------:R-:W-:Y:S01]  /*4480*/  @!P2 IMAD R81, R81, R88, R3 ;  /* 0x000000585151a224 */ /* 0x000fe200078e0203 */
[----:B------:R-:W-:Y:S01]  /*4490*/  BSSY B1, `(.L_x_151) ;  /* 0x000000a000017945 */ /* 0x000fe20003800000 */
[C---:B------:R-:W-:Y:S02]  /*44a0*/  ISETP.LT.OR P3, PT, R19.reuse, 0x72, !P0 ;  /* 0x000000721300780c */ /* 0x040fe40004761670 */
[C---:B------:R-:W-:Y:S01]  /*44b0*/  ISETP.LT.OR P5, PT, R19.reuse, 0x79, !P0 ;  /* 0x000000791300780c */ /* 0x040fe200047a1670 */
[----:B------:R0:W-:Y:S01]  /*44c0*/  @!P2 STG.E.U8 desc[UR36][R4.64+0x71], R81 ;  /* 0x000071510400a986 */ /* 0x0001e2000c101124 */
[C---:B------:R-:W-:Y:S02]  /*44d0*/  ISETP.LT.OR P2, PT, R19.reuse, 0x79, !P1 ;  /* 0x000000791300780c */ /* 0x040fe40004f41670 */
[----:B------:R-:W-:-:S04]  /*44e0*/  ISETP.LT.OR P1, PT, R19, 0x7a, !P1 ;  /* 0x0000007a1300780c */ /* 0x000fc80004f21670 */
[----:B------:R-:W-:Y:S09]  /*44f0*/  @P4 BRA `(.L_x_152) ;  /* 0x00000000000c4947 */ /* 0x000ff20003800000 */
[----:B------:R-:W5:Y:S02]  /*4500*/  LDG.E.U8 R100, desc[UR36][R10.64+0x70] ;  /* 0x000070240a647981 */ /* 0x000f64000c1e1100 */
[----:B-----5:R-:W-:-:S05]  /*4510*/  PRMT R0, R100, 0x8880, RZ ;  /* 0x0000888064007816 */ /* 0x020fca00000000ff */
[----:B------:R-:W-:-:S07]  /*4520*/  IMAD R3, R0, R89, RZ ;  /* 0x0000005900037224 */ /* 0x000fce00078e02ff */
.L_x_152:
[----:B------:R-:W-:Y:S05]  /*4530*/  BSYNC B1 ;  /* 0x0000000000017941 */ /* 0x000fea0003800000 */
.L_x_151:
[----:B---3--:R-:W-:Y:S01]  /*4540*/  @!P4 IMAD R13, R82, R88, R3 ;  /* 0x00000058520dc224 */ /* 0x008fe200078e0203 */
[----:B------:R-:W-:Y:S04]  /*4550*/  BSSY B1, `(.L_x_153) ;  /* 0x0000006000017945 */ /* 0x000fe80003800000 */
[----:B------:R3:W-:Y:S01]  /*4560*/  @!P4 STG.E.U8 desc[UR36][R6.64+0x70], R13 ;  /* 0x0000700d0600c986 */ /* 0x0007e2000c101124 */
[----:B------:R-:W-:Y:S05]  /*4570*/  @P3 BRA `(.L_x_154) ;  /* 0x00000000000c3947 */ /* 0x000fea0003800000 */
[----:B------:R-:W5:Y:S02]  /*4580*/  LDG.E.U8 R100, desc[UR36][R10.64+0x71] ;  /* 0x000071240a647981 */ /* 0x000f64000c1e1100 */
[----:B-----5:R-:W-:-:S05]  /*4590*/  PRMT R0, R100, 0x8880, RZ ;  /* 0x0000888064007816 */ /* 0x020fca00000000ff */
[----:B------:R-:W-:-:S07]  /*45a0*/  IMAD R3, R0, R89, RZ ;  /* 0x0000005900037224 */ /* 0x000fce00078e02ff */
.L_x_154:
[----:B------:R-:W-:Y:S05]  /*45b0*/  BSYNC B1 ;  /* 0x0000000000017941 */ /* 0x000fea0003800000 */
.L_x_153:
[----:B------:R-:W-:Y:S01]  /*45c0*/  @!P3 IMAD R83, R83, R88, R3 ;  /* 0x000000585353b224 */ /* 0x000fe200078e0203 */
[----:B------:R-:W-:Y:S04]  /*45d0*/  BSSY B1, `(.L_x_155) ;  /* 0x0000006000017945 */ /* 0x000fe80003800000 */
[----:B------:R0:W-:Y:S01]  /*45e0*/  @!P3 STG.E.U8 desc[UR36][R6.64+0x71], R83 ;  /* 0x000071530600b986 */ /* 0x0001e2000c101124 */
[----:B------:R-:W-:Y:S05]  /*45f0*/  @P2 BRA `(.L_x_156) ;  /* 0x00000000000c2947 */ /* 0x000fea0003800000 */
[----:B------:R-:W5:Y:S02]  /*4600*/  LDG.E.U8 R100, desc[UR36][R8.64+0x78] ;  /* 0x0000782408647981 */ /* 0x000f64000c1e1100 */
[----:B-----5:R-:W-:-:S05]  /*4610*/  PRMT R0, R100, 0x8880, RZ ;  /* 0x0000888064007816 */ /* 0x020fca00000000ff */
[----:B------:R-:W-:-:S07]  /*4620*/  IMAD R3, R0, R89, RZ ;  /* 0x0000005900037224 */ /* 0x000fce00078e02ff */
.L_x_156:
[----:B------:R-:W-:Y:S05]  /*4630*/  BSYNC B1 ;  /* 0x0000000000017941 */ /* 0x000fea0003800000 */
.L_x_155:
[----:B---3--:R-:W-:Y:S01]  /*4640*/  @!P2 IMAD R13, R84, R88, R3 ;  /* 0x00000058540da224 */ /* 0x008fe200078e0203 */
[----:B------:R-:W-:Y:S04]  /*4650*/  BSSY B1, `(.L_x_157) ;  /* 0x0000006000017945 */ /* 0x000fe80003800000 */
[----:B------:R3:W-:Y:S01]  /*4660*/  @!P2 STG.E.U8 desc[UR36][R4.64+0x78], R13 ;  /* 0x0000780d0400a986 */ /* 0x0007e2000c101124 */
[----:B------:R-:W-:Y:S05]  /*4670*/  @P1 BRA `(.L_x_158) ;  /* 0x00000000000c1947 */ /* 0x000fea0003800000 */
[----:B------:R-:W5:Y:S02]  /*4680*/  LDG.E.U8 R100, desc[UR36][R8.64+0x79] ;  /* 0x0000792408647981 */ /* 0x000f64000c1e1100 */
[----:B-----5:R-:W-:-:S05]  /*4690*/  PRMT R0, R100, 0x8880, RZ ;  /* 0x0000888064007816 */ /* 0x020fca00000000ff */
[----:B------:R-:W-:-:S07]  /*46a0*/  IMAD R3, R0, R89, RZ ;  /* 0x0000005900037224 */ /* 0x000fce00078e02ff */
.L_x_158:
[----:B------:R-:W-:Y:S05]  /*46b0*/  BSYNC B1 ;  /* 0x0000000000017941 */ /* 0x000fea0003800000 */
.L_x_157:
[----:B------:R-:W-:Y:S01]  /*46c0*/  @!P1 IMAD R85, R85, R88, R3 ;  /* 0x0000005855559224 */ /* 0x000fe200078e0203 */
[----:B------:R-:W-:Y:S04]  /*46d0*/  BSSY B1, `(.L_x_159) ;  /* 0x0000006000017945 */ /* 0x000fe80003800000 */
[----:B------:R0:W-:Y:S01]  /*46e0*/  @!P1 STG.E.U8 desc[UR36][R4.64+0x79], R85 ;  /* 0x0000795504009986 */ /* 0x0001e2000c101124 */
[----:B------:R-:W-:Y:S05]  /*46f0*/  @P5 BRA `(.L_x_160) ;  /* 0x00000000000c5947 */ /* 0x000fea0003800000 */
[----:B------:R-:W5:Y:S02]  /*4700*/  LDG.E.U8 R100, desc[UR36][R10.64+0x78] ;  /* 0x000078240a647981 */ /* 0x000f64000c1e1100 */
[----:B-----5:R-:W-:-:S05]  /*4710*/  PRMT R0, R100, 0x8880, RZ ;  /* 0x0000888064007816 */ /* 0x020fca00000000ff */
[----:B------:R-:W-:-:S07]  /*4720*/  IMAD R3, R0, R89, RZ ;  /* 0x0000005900037224 */ /* 0x000fce00078e02ff */
.L_x_160:
[----:B------:R-:W-:Y:S05]  /*4730*/  BSYNC B1 ;  /* 0x0000000000017941 */ /* 0x000fea0003800000 */
.L_x_159:
[----:B0123--:R-:W-:Y:S01]  /*4740*/  @!P5 IMAD R5, R86, R88, R3 ;  /* 0x000000585605d224 */ /* 0x00ffe200078e0203 */
[----:B------:R-:W-:Y:S01]  /*4750*/  ISETP.LT.OR P0, PT, R19, 0x7a, !P0 ;  /* 0x0000007a1300780c */ /* 0x000fe20004701670 */
[----:B------:R-:W-:Y:S03]  /*4760*/  BSSY B1, `(.L_x_161) ;  /* 0x0000006000017945 */ /* 0x000fe60003800000 */
[----:B------:R0:W-:Y:S09]  /*4770*/  @!P5 STG.E.U8 desc[UR36][R6.64+0x78], R5 ;  /* 0x000078050600d986 */ /* 0x0001f2000c101124 */
[----:B------:R-:W-:Y:S05]  /*4780*/  @P0 BRA `(.L_x_162) ;  /* 0x00000000000c0947 */ /* 0x000fea0003800000 */
[----:B------:R-:W2:Y:S02]  /*4790*/  LDG.E.U8 R100, desc[UR36][R10.64+0x79] ;  /* 0x000079240a647981 */ /* 0x000ea4000c1e1100 */
[----:B--2---:R-:W-:-:S05]  /*47a0*/  PRMT R0, R100, 0x8880, RZ ;  /* 0x0000888064007816 */ /* 0x004fca00000000ff */
[----:B------:R-:W-:-:S07]  /*47b0*/  IMAD R3, R0, R89, RZ ;  /* 0x0000005900037224 */ /* 0x000fce00078e02ff */
.L_x_162:
[----:B------:R-:W-:Y:S05]  /*47c0*/  BSYNC B1 ;  /* 0x0000000000017941 */ /* 0x000fea0003800000 */
.L_x_161:
[----:B------:R-:W-:Y:S01]  /*47d0*/  IMAD R3, R87, R88, R3 ;  /* 0x0000005857037224 */ /* 0x000fe200078e0203 */
[----:B------:R-:W-:Y:S06]  /*47e0*/  @P0 BRA `(.L_x_163) ;  /* 0x0000000c00100947 */ /* 0x000fec0003800000 */
[----:B------:R1:W-:Y:S01]  /*47f0*/  STG.E.U8 desc[UR36][R6.64+0x79], R3 ;  /* 0x0000790306007986 */ /* 0x0003e2000c101124 */
[----:B------:R-:W-:Y:S05]  /*4800*/  BRA `(.L_x_163) ;  /* 0x0000000c00087947 */ /* 0x000fea0003800000 */
.L_x_34:
[C---:B------:R-:W-:Y:S02]  /*4810*/  ISETP.GE.AND P1, PT, R20.reuse, 0x1, PT ;  /* 0x000000011400780c */ /* 0x040fe40003f26270 */
[----:B------:R-:W-:Y:S02]  /*4820*/  ISETP.GE.AND P0, PT, R20, 0x9, PT ;  /* 0x000000091400780c */ /* 0x000fe40003f06270 */
[C---:B------:R-:W-:Y:S02]  /*4830*/  ISETP.LT.OR P4, PT, R19.reuse, 0x1, !P1 ;  /* 0x000000011300780c */ /* 0x040fe40004f81670 */
[C---:B------:R-:W-:Y:S02]  /*4840*/  ISETP.LT.OR P3, PT, R19.reuse, 0x2, !P1 ;  /* 0x000000021300780c */ /* 0x040fe40004f61670 */
[C---:B------:R-:W-:Y:S02]  /*4850*/  ISETP.LT.OR P2, PT, R19.reuse, 0x1, !P0 ;  /* 0x000000011300780c */ /* 0x040fe40004741670 */
[----:B------:R-:W-:-:S07]  /*4860*/  ISETP.LT.OR P5, PT, R19, 0x2, !P0 ;  /* 0x000000021300780c */ /* 0x000fce00047a1670 */
[-C--:B------:R-:W-:Y:S02]  /*4870*/  @!P4 IMAD R3, R24, R88.reuse, RZ ;  /* 0x000000581803c224 */ /* 0x080fe400078e02ff */
[-C--:B------:R-:W-:Y:S02]  /*4880*/  @!P3 IMAD R25, R25, R88.reuse, RZ ;  /* 0x000000581919b224 */ /* 0x080fe400078e02ff */
[-C--:B------:R-:W-:Y:S01]  /*4890*/  @!P2 IMAD R9, R26, R88.reuse, RZ ;  /* 0x000000581a09a224 */ /* 0x080fe200078e02ff */
[----:B------:R0:W-:Y:S01]  /*48a0*/  @!P4 STG.E.U8 desc[UR36][R4.64], R3 ;  /* 0x000000030400c986 */ /* 0x0001e2000c101124 */
[----:B------:R-:W-:Y:S01]  /*48b0*/  ISETP.LT.OR P4, PT, R19, 0x9, !P1 ;  /* 0x000000091300780c */ /* 0x000fe20004f81670 */
[----:B------:R-:W-:Y:S02]  /*48c0*/  @!P5 IMAD R27, R27, R88, RZ ;  /* 0x000000581b1bd224 */ /* 0x000fe400078e02ff */
[----:B------:R-:W-:Y:S01]  /*48d0*/  @!P3 STG.E.U8 desc[UR36][R4.64+0x1], R25 ;  /* 0x000001190400b986 */ /* 0x000fe2000c101124 */
[----:B------:R-:W-:-:S03]  /*48e0*/  ISETP.LT.OR P3, PT, R19, 0xa, !P1 ;  /* 0x0000000a1300780c */ /* 0x000fc60004f61670 */
[----:B------:R1:W-:Y:S01]  /*48f0*/  @!P2 STG.E.U8 desc[UR36][R6.64], R9 ;  /* 0x000000090600a986 */ /* 0x0003e2000c101124 */
[----:B------:R-:W-:-:S03]  /*4900*/  ISETP.LT.OR P2, PT, R19, 0x9, !P0 ;  /* 0x000000091300780c */ /* 0x000fc60004741670 */
[----:B------:R-:W-:Y:S01]  /*4910*/  @!P5 STG.E.U8 desc[UR36][R6.64+0x1], R27 ;  /* 0x0000011b0600d986 */ /* 0x000fe2000c101124 */
[----:B------:R-:W-:Y:S01]  /*4920*/  ISETP.LT.OR P5, PT, R19, 0xa, !P0 ;  /* 0x0000000a1300780c */ /* 0x000fe200047a1670 */
[----:B------:R-:W-:-:S04]  /*4930*/  @!P4 IMAD R11, R28, R88, RZ ;  /* 0x000000581c0bc224 */ /* 0x000fc800078e02ff */
[-C--:B------:R-:W-:Y:S01]  /*4940*/  @!P3 IMAD R29, R29, R88.reuse, RZ ;  /* 0x000000581d1db224 */ /* 0x080fe200078e02ff */
[----:B------:R-:W-:Y:S01]  /*4950*/  @!P4 STG.E.U8 desc[UR36][R4.64+0x8], R11 ;  /* 0x0000080b0400c986 */ /* 0x000fe2000c101124 */
[C---:B------:R-:W-:Y:S02]  /*4960*/  ISETP.LT.OR P4, PT, R19.reuse, 0x11, !P1 ;  /* 0x000000111300780c */ /* 0x040fe40004f81670 */
[-C--:B0-----:R-:W-:Y:S01]  /*4970*/  @!P2 IMAD R3, R30, R88.reuse, RZ ;  /* 0x000000581e03a224 */ /* 0x081fe200078e02ff */
[----:B------:R-:W-:Y:S01]  /*4980*/  @!P3 STG.E.U8 desc[UR36][R4.64+0x9], R29 ;  /* 0x0000091d0400b986 */ /* 0x000fe2000c101124 */
[----:B------:R-:W-:Y:S02]  /*4990*/  ISETP.LT.OR P3, PT, R19, 0x12, !P1 ;  /* 0x000000121300780c */ /* 0x000fe40004f61670 */
[----:B------:R-:W-:Y:S01]  /*49a0*/  @!P5 IMAD R31, R31, R88, RZ ;  /* 0x000000581f1fd224 */ /* 0x000fe200078e02ff */
[----:B------:R0:W-:Y:S01]  /*49b0*/  @!P2 STG.E.U8 desc[UR36][R6.64+0x8], R3 ;  /* 0x000008030600a986 */ /* 0x0001e2000c101124 */
[----:B------:R-:W-:-:S03]  /*49c0*/  ISETP.LT.OR P2, PT, R19, 0x11, !P0 ;  /* 0x000000111300780c */ /* 0x000fc60004741670 */
[----:B------:R-:W-:Y:S01]  /*49d0*/  @!P5 STG.E.U8 desc[UR36][R6.64+0x9], R31 ;  /* 0x0000091f0600d986 */ /* 0x000fe2000c101124 */
[----:B------:R-:W-:Y:S01]  /*49e0*/  ISETP.LT.OR P5, PT, R19, 0x12, !P0 ;  /* 0x000000121300780c */ /* 0x000fe200047a1670 */
[----:B-1----:R-:W-:-:S04]  /*49f0*/  @!P4 IMAD R9, R32, R88, RZ ;  /* 0x000000582009c224 */ /* 0x002fc800078e02ff */
        /* <DEDUP_REMOVED lines=109> */
[----:B------:R1:W-:Y:S01]  /*50d0*/  @!P4 STG.E.U8 desc[UR36][R4.64+0x58], R11 ;  /* 0x0000580b0400c986 */ /* 0x0003e2000c101124 */
        /* <DEDUP_REMOVED lines=13> */
[-C--:B-1----:R-:W-:Y:S01]  /*51b0*/  @!P2 IMAD R11, R74, R88.reuse, RZ ;  /* 0x000000584a0ba224 */ /* 0x082fe200078e02ff */
[----:B------:R-:W-:Y:S01]  /*51c0*/  @!P3 STG.E.U8 desc[UR36][R4.64+0x61], R73 ;  /* 0x000061490400b986 */ /* 0x000fe2000c101124 */
[----:B------:R-:W-:Y:S02]  /*51d0*/  ISETP.LT.OR P3, PT, R19, 0x6a, !P1 ;  /* 0x0000006a1300780c */ /* 0x000fe40004f61670 */
[----:B------:R-:W-:Y:S01]  /*51e0*/  @!P5 IMAD R75, R75, R88, RZ ;  /* 0x000000584b4bd224 */ /* 0x000fe200078e02ff */
[----:B------:R1:W-:Y:S01]  /*51f0*/  @!P2 STG.E.U8 desc[UR36][R6.64+0x60], R11 ;  /* 0x0000600b0600a986 */ /* 0x0003e2000c101124 */
[----:B------:R-:W-:-:S03]  /*5200*/  ISETP.LT.OR P2, PT, R19, 0x69, !P0 ;  /* 0x000000691300780c */ /* 0x000fc60004741670 */
[----:B------:R-:W-:Y:S01]  /*5210*/  @!P5 STG.E.U8 desc[UR36][R6.64+0x61], R75 ;  /* 0x0000614b0600d986 */ /* 0x000fe2000c101124 */
[----:B------:R-:W-:Y:S01]  /*5220*/  ISETP.LT.OR P5, PT, R19, 0x6a, !P0 ;  /* 0x0000006a1300780c */ /* 0x000fe200047a1670 */
[----:B0-----:R-:W-:-:S04]  /*5230*/  @!P4 IMAD R3, R76, R88, RZ ;  /* 0x000000584c03c224 */ /* 0x001fc800078e02ff */
[-C--:B------:R-:W-:Y:S01]  /*5240*/  @!P3 IMAD R77, R77, R88.reuse, RZ ;  /* 0x000000584d4db224 */ /* 0x080fe200078e02ff */
[----:B------:R0:W-:Y:S01]  /*5250*/  @!P4 STG.E.U8 desc[UR36][R4.64+0x68], R3 ;  /* 0x000068030400c986 */ /* 0x0001e2000c101124 */
[C---:B------:R-:W-:Y:S02]  /*5260*/  ISETP.LT.OR P4, PT, R19.reuse, 0x72, !P1 ;  /* 0x000000721300780c */ /* 0x040fe40004f81670 */
[-C--:B--2---:R-:W-:Y:S01]  /*5270*/  @!P2 IMAD R9, R78, R88.reuse, RZ ;  /* 0x000000584e09a224 */ /* 0x084fe200078e02ff */
[----:B------:R-:W-:Y:S01]  /*5280*/  @!P3 STG.E.U8 desc[UR36][R4.64+0x69], R77 ;  /* 0x0000694d0400b986 */ /* 0x000fe2000c101124 */
[----:B------:R-:W-:Y:S02]  /*5290*/  ISETP.LT.OR P3, PT, R19, 0x71, !P1 ;  /* 0x000000711300780c */ /* 0x000fe40004f61670 */
[----:B------:R-:W-:Y:S01]  /*52a0*/  @!P5 IMAD R79, R79, R88, RZ ;  /* 0x000000584f4fd224 */ /* 0x000fe200078e02ff */
[----:B------:R-:W-:Y:S01]  /*52b0*/  @!P2 STG.E.U8 desc[UR36][R6.64+0x68], R9 ;  /* 0x000068090600a986 */ /* 0x000fe2000c101124 */
[----:B------:R-:W-:-:S03]  /*52c0*/  ISETP.LT.OR P2, PT, R19, 0x71, !P0 ;  /* 0x000000711300780c */ /* 0x000fc60004741670 */
[----:B------:R-:W-:Y:S01]  /*52d0*/  @!P5 STG.E.U8 desc[UR36][R6.64+0x69], R79 ;  /* 0x0000694f0600d986 */ /* 0x000fe2000c101124 */
[----:B------:R-:W-:Y:S01]  /*52e0*/  ISETP.LT.OR P5, PT, R19, 0x79, !P0 ;  /* 0x000000791300780c */ /* 0x000fe200047a1670 */
[----:B------:R-:W-:-:S04]  /*52f0*/  @!P4 IMAD R81, R81, R88, RZ ;  /* 0x000000585151c224 */ /* 0x000fc800078e02ff */
[-C--:B-1----:R-:W-:Y:S01]  /*5300*/  @!P3 IMAD R11, R80, R88.reuse, RZ ;  /* 0x00000058500bb224 */ /* 0x082fe200078e02ff */
[----:B------:R-:W-:Y:S01]  /*5310*/  @!P4 STG.E.U8 desc[UR36][R4.64+0x71], R81 ;  /* 0x000071510400c986 */ /* 0x000fe2000c101124 */
[C---:B------:R-:W-:Y:S02]  /*5320*/  ISETP.LT.OR P4, PT, R19.reuse, 0x72, !P0 ;  /* 0x000000721300780c */ /* 0x040fe40004781670 */
[C---:B------:R-:W-:Y:S01]  /*5330*/  ISETP.LT.OR P0, PT, R19.reuse, 0x7a, !P0 ;  /* 0x0000007a1300780c */ /* 0x040fe20004701670 */
[----:B------:R1:W-:Y:S01]  /*5340*/  @!P3 STG.E.U8 desc[UR36][R4.64+0x70], R11 ;  /* 0x0000700b0400b986 */ /* 0x0003e2000c101124 */
[C---:B------:R-:W-:Y:S01]  /*5350*/  ISETP.LT.OR P3, PT, R19.reuse, 0x79, !P1 ;  /* 0x000000791300780c */ /* 0x040fe20004f61670 */
[----:B0-----:R-:W-:Y:S01]  /*5360*/  @!P2 IMAD R3, R82, R88, RZ ;  /* 0x000000585203a224 */ /* 0x001fe200078e02ff */
[----:B------:R-:W-:-:S04]  /*5370*/  ISETP.LT.OR P1, PT, R19, 0x7a, !P1 ;  /* 0x0000007a1300780c */ /* 0x000fc80004f21670 */
[----:B------:R2:W-:Y:S03]  /*5380*/  @!P2 STG.E.U8 desc[UR36][R6.64+0x70], R3 ;  /* 0x000070030600a986 */ /* 0x0005e6000c101124 */
[-C--:B------:R-:W-:Y:S02]  /*5390*/  @!P4 IMAD R83, R83, R88.reuse, RZ ;  /* 0x000000585353c224 */ /* 0x080fe400078e02ff */
[-C--:B-1----:R-:W-:Y:S02]  /*53a0*/  @!P5 IMAD R11, R86, R88.reuse, RZ ;  /* 0x00000058560bd224 */ /* 0x082fe400078e02ff */
[-C--:B------:R-:W-:Y:S01]  /*53b0*/  @!P3 IMAD R9, R84, R88.reuse, RZ ;  /* 0x000000585409b224 */ /* 0x080fe200078e02ff */
[----:B------:R2:W-:Y:S01]  /*53c0*/  @!P4 STG.E.U8 desc[UR36][R6.64+0x71], R83 ;  /* 0x000071530600c986 */ /* 0x0005e2000c101124 */
[-C--:B------:R-:W-:Y:S02]  /*53d0*/  @!P1 IMAD R85, R85, R88.reuse, RZ ;  /* 0x0000005855559224 */ /* 0x080fe400078e02ff */
[----:B------:R-:W-:Y:S01]  /*53e0*/  @!P0 IMAD R87, R87, R88, RZ ;  /* 0x0000005857578224 */ /* 0x000fe200078e02ff */
[----:B------:R2:W-:Y:S04]  /*53f0*/  @!P3 STG.E.U8 desc[UR36][R4.64+0x78], R9 ;  /* 0x000078090400b986 */ /* 0x0005e8000c101124 */
[----:B------:R2:W-:Y:S04]  /*5400*/  @!P1 STG.E.U8 desc[UR36][R4.64+0x79], R85 ;  /* 0x0000795504009986 */ /* 0x0005e8000c101124 */
[----:B------:R2:W-:Y:S04]  /*5410*/  @!P5 STG.E.U8 desc[UR36][R6.64+0x78], R11 ;  /* 0x0000780b0600d986 */ /* 0x0005e8000c101124 */
[----:B------:R2:W-:Y:S02]  /*5420*/  @!P0 STG.E.U8 desc[UR36][R6.64+0x79], R87 ;  /* 0x0000795706008986 */ /* 0x0005e4000c101124 */
.L_x_163:
[----:B------:R-:W-:Y:S05]  /*5430*/  BSYNC B0 ;  /* 0x0000000000007941 */ /* 0x000fea0003800000 */
.L_x_33:
[----:B0-2---:R-:W2:Y:S01]  /*5440*/  LDL.64 R4, [R1] ;  /* 0x0000000001047983 */ /* 0x005ea20000100a00 */
[----:B------:R-:W-:Y:S01]  /*5450*/  ULDC.64 UR4, c[0x0][0x650] ;  /* 0x0001940000047ab9 */ /* 0x000fe20000000a00 */
[----:B------:R-:W-:Y:S02]  /*5460*/  IMAD.U32 R0, RZ, RZ, UR44 ;  /* 0x0000002cff007e24 */ /* 0x000fe4000f8e00ff */
[----:B------:R-:W-:Y:S02]  /*5470*/  IMAD.MOV.U32 R22, RZ, RZ, -0x1 ;  /* 0xffffffffff167424 */ /* 0x000fe400078e00ff */
[----:B------:R0:W-:Y:S01]  /*5480*/  SYNCS.ARRIVE.TRANS64.A1T0 RZ, [R0+UR46], RZ ;  /* 0x000000ff00ff79a7 */ /* 0x0001e2000810002e */
[----:B------:R-:W-:Y:S02]  /*5490*/  IMAD.MOV.U32 R19, RZ, RZ, -0x1 ;  /* 0xffffffffff137424 */ /* 0x000fe400078e00ff */
[----:B------:R-:W-:Y:S01]  /*54a0*/  IMAD.MOV.U32 R18, RZ, RZ, -0x1 ;  /* 0xffffffffff127424 */ /* 0x000fe200078e00ff */
[----:B0-----:R-:W-:-:S02]  /*54b0*/  PRMT R0, RZ, 0x7610, R0 ;  /* 0x00007610ff007816 */ /* 0x001fc40000000000 */
[----:B--2---:R-:W-:-:S05]  /*54c0*/  LEA R16, P0, R4, R16, 0x1 ;  /* 0x0000001004107211 */ /* 0x004fca00078008ff */
[----:B------:R-:W-:Y:S01]  /*54d0*/  IMAD.X R17, R96, 0x1, R17, P0 ;  /* 0x0000000160117824 */ /* 0x000fe200000e0611 */
[----:B------:R-:W-:-:S04]  /*54e0*/  ISETP.GE.U32.AND P0, PT, R16, UR4, PT ;  /* 0x0000000410007c0c */ /* 0x000fc8000bf06070 */
[----:B------:R-:W-:-:S13]  /*54f0*/  ISETP.GE.U32.AND.EX P0, PT, R17, UR5, PT, P0 ;  /* 0x0000000511007c0c */ /* 0x000fda000bf06100 */
[----:B------:R-:W-:Y:S05]  /*5500*/  @P0 BRA `(.L_x_164) ;  /* 0x00000004004c0947 */ /* 0x000fea0003800000 */
[----:B------:R-:W0:Y:S01]  /*5510*/  LDC.64 R10, c[0x0][0x628] ;  /* 0x00018a00ff0a7b82 */ /* 0x000e220000000a00 */
[----:B------:R-:W2:Y:S01]  /*5520*/  S2R R12, SR_CTAID.X ;  /* 0x00000000000c7919 */ /* 0x000ea20000002500 */
[----:B------:R-:W-:Y:S02]  /*5530*/  IMAD.MOV.U32 R8, RZ, RZ, R16 ;  /* 0x000000ffff087224 */ /* 0x000fe400078e0010 */
[----:B------:R-:W-:Y:S01]  /*5540*/  IMAD.MOV.U32 R9, RZ, RZ, R17 ;  /* 0x000000ffff097224 */ /* 0x000fe200078e0011 */
[----:B------:R-:W3:Y:S03]  /*5550*/  S2R R19, SR_CTAID.Y ;  /* 0x0000000000137919 */ /* 0x000ee60000002600 */
[----:B------:R-:W1:Y:S08]  /*5560*/  LDC R0, c[0x0][0x630] ;  /* 0x00018c00ff007b82 */ /* 0x000e700000000800 */
[----:B------:R-:W1:Y:S01]  /*5570*/  LDC.64 R14, c[0x0][0x620] ;  /* 0x00018800ff0e7b82 */ /* 0x000e620000000a00 */
[----:B0-----:R-:W-:-:S04]  /*5580*/  ISETP.NE.U32.AND P0, PT, R10, RZ, PT ;  /* 0x000000ff0a00720c */ /* 0x001fc80003f05070 */
[----:B------:R-:W-:-:S13]  /*5590*/  ISETP.NE.AND.EX P0, PT, R11, RZ, PT, P0 ;  /* 0x000000ff0b00720c */ /* 0x000fda0003f05300 */
[----:B-123--:R-:W-:Y:S05]  /*55a0*/  @!P0 BRA `(.L_x_165) ;  /* 0x0000000000288947 */ /* 0x00efea0003800000 */
[----:B------:R-:W0:Y:S02]  /*55b0*/  LDC R3, c[0x0][0x634] ;  /* 0x00018d00ff037b82 */ /* 0x000e240000000800 */
[----:B0-----:R-:W-:-:S05]  /*55c0*/  IADD3 R3, P0, R16, R3, RZ ;  /* 0x0000000310037210 */ /* 0x001fca0007f1e0ff */
[----:B------:R-:W-:-:S04]  /*55d0*/  IMAD.X R13, RZ, RZ, R17, P0 ;  /* 0x000000ffff0d7224 */ /* 0x000fc800000e0611 */
[----:B------:R-:W-:-:S04]  /*55e0*/  IMAD.WIDE.U32 R4, R13, R10, RZ ;  /* 0x0000000a0d047225 */ /* 0x000fc800078e00ff */
[----:B----4-:R-:W-:-:S04]  /*55f0*/  IMAD.WIDE.U32 R6, P0, R3, R11, R4 ;  /* 0x0000000b03067225 */ /* 0x010fc80007800004 */
[----:B------:R-:W-:-:S04]  /*5600*/  IMAD.WIDE.U32 R4, R3, R10, RZ ;  /* 0x0000000a03047225 */ /* 0x000fc800078e00ff */
[----:B------:R-:W-:Y:S01]  /*5610*/  IMAD.X R9, RZ, RZ, RZ, P0 ;  /* 0x000000ffff097224 */ /* 0x000fe200000e06ff */
[----:B------:R-:W-:Y:S01]  /*5620*/  IADD3 RZ, P0, R5, R6, RZ ;  /* 0x0000000605ff7210 */ /* 0x000fe20007f1e0ff */
[----:B------:R-:W-:-:S04]  /*5630*/  IMAD.MOV.U32 R8, RZ, RZ, R7 ;  /* 0x000000ffff087224 */ /* 0x000fc800078e0007 */
[----:B------:R-:W-:-:S08]  /*5640*/  IMAD.WIDE.U32.X R8, R13, R11, R8, P0 ;  /* 0x0000000b0d087225 */ /* 0x000fd000000e0408 */
.L_x_165:
[-CC-:B------:R-:W-:Y:S01]  /*5650*/  SHF.R.U64 R18, R8, R0.reuse, R9.reuse ;  /* 0x0000000008127219 */ /* 0x180fe20000001209 */
[----:B------:R-:W0:Y:S01]  /*5660*/  LDC.64 R24, c[0x0][0x640] ;  /* 0x00019000ff187b82 */ /* 0x000e220000000a00 */
[----:B------:R-:W-:Y:S01]  /*5670*/  SHF.R.U32.HI R0, RZ, R0, R9 ;  /* 0x00000000ff007219 */ /* 0x000fe20000011609 */
[----:B------:R-:W-:Y:S01]  /*5680*/  ULDC UR4, c[0x0][0x150] ;  /* 0x0000540000047ab9 */ /* 0x000fe20000000800 */
[----:B------:R-:W-:Y:S02]  /*5690*/  IADD3 R3, P0, RZ, -R18, RZ ;  /* 0x80000012ff037210 */ /* 0x000fe40007f1e0ff */
[----:B----4-:R-:W-:-:S03]  /*56a0*/  I2FP.F32.U32 R7, R12 ;  /* 0x0000000c00077245 */ /* 0x010fc60000201000 */
[----:B------:R-:W1:Y:S01]  /*56b0*/  LDC R6, c[0x0][0x618] ;  /* 0x00018600ff067b82 */ /* 0x000e620000000800 */
[----:B------:R-:W-:Y:S02]  /*56c0*/  IMAD.X R5, RZ, RZ, ~R0, P0 ;  /* 0x000000ffff057224 */ /* 0x000fe400000e0e00 */
[----:B------:R-:W-:Y:S01]  /*56d0*/  FMUL R7, R7, UR4 ;  /* 0x0000000407077c20 */ /* 0x000fe20008400000 */
[----:B------:R-:W-:Y:S01]  /*56e0*/  ULDC UR4, c[0x0][0x154] ;  /* 0x0000550000047ab9 */ /* 0x000fe20000000800 */
[-C--:B------:R-:W-:Y:S02]  /*56f0*/  IMAD R0, R5, R14.reuse, RZ ;  /* 0x0000000e05007224 */ /* 0x080fe400078e02ff */
[C---:B------:R-:W-:Y:S01]  /*5700*/  IMAD.WIDE.U32 R4, R3.reuse, R14, R16 ;  /* 0x0000000e03047225 */ /* 0x040fe200078e0010 */
[----:B------:R-:W2:Y:S01]  /*5710*/  LDC R8, c[0x0][0x608] ;  /* 0x00018200ff087b82 */ /* 0x000ea20000000800 */
[----:B------:R-:W3:Y:S02]  /*5720*/  F2I.U32.TRUNC.NTZ R7, R7 ;  /* 0x0000000700077305 */ /* 0x000ee4000020f000 */
[----:B------:R-:W-:Y:S01]  /*5730*/  IMAD R3, R3, R15, R0 ;  /* 0x0000000f03037224 */ /* 0x000fe200078e0200 */
[----:B------:R-:W-:-:S03]  /*5740*/  I2FP.F32.U32 R0, R19 ;  /* 0x0000001300007245 */ /* 0x000fc60000201000 */
[----:B------:R-:W-:Y:S01]  /*5750*/  IMAD.IADD R3, R5, 0x1, R3 ;  /* 0x0000000105037824 */ /* 0x000fe200078e0203 */
[----:B------:R-:W4:Y:S01]  /*5760*/  LDC R11, c[0x0][0x658] ;  /* 0x00019600ff0b7b82 */ /* 0x000f220000000800 */
[----:B0-----:R-:W-:-:S04]  /*5770*/  ISETP.NE.U32.AND P0, PT, R24, RZ, PT ;  /* 0x000000ff1800720c */ /* 0x001fc80003f05070 */
[----:B------:R-:W-:-:S03]  /*5780*/  ISETP.NE.AND.EX P0, PT, R25, RZ, PT, P0 ;  /* 0x000000ff1900720c */ /* 0x000fc60003f05300 */
[----:B------:R-:W0:Y:S01]  /*5790*/  LDC R9, c[0x0][0x144] ;  /* 0x00005100ff097b82 */ /* 0x000e220000000800 */
[-C--:B-1----:R-:W-:Y:S01]  /*57a0*/  SHF.R.U64 R10, R4, R6.reuse, R3 ;  /* 0x00000006040a7219 */ /* 0x082fe20000001203 */
[----:B---3--:R-:W-:Y:S01]  /*57b0*/  IMAD.MOV R7, RZ, RZ, -R7 ;  /* 0x000000ffff077224 */ /* 0x008fe200078e0a07 */
[----:B------:R-:W-:Y:S01]  /*57c0*/  SHF.R.U32.HI R3, RZ, R6, R3 ;  /* 0x00000006ff037219 */ /* 0x000fe20000011603 */
[----:B------:R-:W-:-:S04]  /*57d0*/  FMUL R6, R0, UR4 ;  /* 0x0000000400067c20 */ /* 0x000fc80008400000 */
[----:B------:R-:W1:Y:S01]  /*57e0*/  LDC R20, c[0x0][0x148] ;  /* 0x00005200ff147b82 */ /* 0x000e620000000800 */
[----:B------:R3:W0:Y:S01]  /*57f0*/  F2I.U32.TRUNC.NTZ R14, R6 ;  /* 0x00000006000e7305 */ /* 0x000622000020f000 */
[-CC-:B--2---:R-:W-:Y:S02]  /*5800*/  SHF.R.U64 R13, R10, R8.reuse, R3.reuse ;  /* 0x000000080a0d7219 */ /* 0x184fe40000001203 */
[----:B------:R-:W-:-:S04]  /*5810*/  SHF.R.U32.HI R0, RZ, R8, R3 ;  /* 0x00000008ff007219 */ /* 0x000fc80000011603 */
[----:B------:R-:W2:Y:S01]  /*5820*/  LDC R21, c[0x0][0x648] ;  /* 0x00019200ff157b82 */ /* 0x000ea20000000800 */
[-CC-:B----4-:R-:W-:Y:S02]  /*5830*/  SHF.R.U64 R15, R13, R11.reuse, R0.reuse ;  /* 0x0000000b0d0f7219 */ /* 0x190fe40000001200 */
[----:B------:R-:W-:-:S03]  /*5840*/  SHF.R.U32.HI R5, RZ, R11, R0 ;  /* 0x0000000bff057219 */ /* 0x000fc60000011600 */
[----:B------:R-:W-:Y:S02]  /*5850*/  IMAD.MOV.U32 R4, RZ, RZ, R15 ;  /* 0x000000ffff047224 */ /* 0x000fe400078e000f */
[----:B------:R-:W4:Y:S01]  /*5860*/  LDC R26, c[0x0][0x638] ;  /* 0x00018e00ff1a7b82 */ /* 0x000f220000000800 */
[----:B0-----:R-:W-:-:S07]  /*5870*/  IMAD R22, R9, R7, R12 ;  /* 0x0000000709167224 */ /* 0x001fce00078e020c */
[----:B------:R-:W0:Y:S08]  /*5880*/  LDC R27, c[0x0][0x610] ;  /* 0x00018400ff1b7b82 */ /* 0x000e300000000800 */
[----:B------:R-:W0:Y:S01]  /*5890*/  LDC R28, c[0x0][0x600] ;  /* 0x00018000ff1c7b82 */ /* 0x000e220000000800 */
[----:B-123--:R-:W-:Y:S05]  /*58a0*/  @!P0 BRA `(.L_x_166) ;  /* 0x0000000000288947 */ /* 0x00efea0003800000 */
[----:B------:R-:W1:Y:S02]  /*58b0*/  LDC R0, c[0x0][0x64c] ;  /* 0x00019300ff007b82 */ /* 0x000e640000000800 */
[----:B-1----:R-:W-:-:S05]  /*58c0*/  IADD3 R3, P0, R15, R0, RZ ;  /* 0x000000000f037210 */ /* 0x002fca0007f1e0ff */
        /* <DEDUP_REMOVED lines=8> */
.L_x_166:
[----:B------:R-:W-:Y:S01]  /*5950*/  ISETP.NE.AND P0, PT, R2, 0x1, PT ;  /* 0x000000010200780c */ /* 0x000fe20003f05270 */
[----:B------:R-:W-:Y:S01]  /*5960*/  IMAD.MOV R14, RZ, RZ, -R14 ;  /* 0x000000ffff0e7224 */ /* 0x000fe200078e0a0e */
[----:B------:R-:W-:Y:S02]  /*5970*/  SHF.R.U64 R0, R4, R21, R5 ;  /* 0x0000001504007219 */ /* 0x000fe40000001205 */
[----:B------:R-:W-:Y:S02]  /*5980*/  LOP3.LUT R3, R13, R98, RZ, 0xc0, !PT ;  /* 0x000000620d037212 */ /* 0x000fe400078ec0ff */
[----:B------:R-:W-:Y:S01]  /*5990*/  LOP3.LUT R5, R10, R97, RZ, 0xc0, !PT ;  /* 0x000000610a057212 */ /* 0x000fe200078ec0ff */
[----:B------:R-:W-:Y:S02]  /*59a0*/  IMAD.MOV R4, RZ, RZ, -R0 ;  /* 0x000000ffff047224 */ /* 0x000fe400078e0a00 */
[----:B------:R-:W-:Y:S02]  /*59b0*/  IMAD R3, R94, R0, R3 ;  /* 0x000000005e037224 */ /* 0x000fe400078e0203 */
[----:B----4-:R-:W-:-:S02]  /*59c0*/  IMAD R0, R4, R26, R15 ;  /* 0x0000001a04007224 */ /* 0x010fc400078e020f */
[----:B------:R-:W-:Y:S02]  /*59d0*/  @P0 IMAD R22, R20, R14, R19 ;  /* 0x0000000e14160224 */ /* 0x000fe400078e0213 */
[----:B------:R-:W-:Y:S02]  /*59e0*/  IMAD.MOV.U32 R4, RZ, RZ, 0x1 ;  /* 0x00000001ff047424 */ /* 0x000fe400078e00ff */
[----:B0-----:R-:W-:Y:S02]  /*59f0*/  IMAD R22, R3, R27, R22 ;  /* 0x0000001b03167224 */ /* 0x001fe400078e0216 */
[----:B------:R-:W-:Y:S01]  /*5a00*/  IMAD R3, R0, R28, R5 ;  /* 0x0000001c00037224 */ /* 0x000fe200078e0205 */
[----:B------:R-:W-:-:S04]  /*5a10*/  PRMT R0, R4, 0x7610, R0 ;  /* 0x0000761004007816 */ /* 0x000fc80000000000 */
[----:B------:R-:W-:Y:S02]  /*5a20*/  SEL R19, R3, R22, !P0 ;  /* 0x0000001603137207 */ /* 0x000fe40004000000 */
[----:B------:R-:W-:-:S07]  /*5a30*/  SEL R22, R22, R3, !P0 ;  /* 0x0000000316167207 */ /* 0x000fce0004000000 */
.L_x_164:
[----:B------:R-:W-:Y:S01]  /*5a40*/  LOP3.LUT P0, RZ, R0, 0xff, RZ, 0xc0, !PT ;  /* 0x000000ff00ff7812 */ /* 0x000fe2000780c0ff */
[----:B------:R-:W-:Y:S01]  /*5a50*/  UIMAD.WIDE.U32 UR4, UR38, 0x38e38e39, URZ ;  /* 0x38e38e39260478a5 */ /* 0x000fe2000f8e003f */
[----:B------:R-:W-:-:S03]  /*5a60*/  LOP3.LUT R101, R101, 0x1, RZ, 0x3c, !PT ;  /* 0x0000000165657812 */ /* 0x000fc600078e3cff */
[----:B------:R-:W-:-:S04]  /*5a70*/  USHF.R.U32.HI UR4, URZ, 0x1, UR5 ;  /* 0x000000013f047899 */ /* 0x000fc80008011605 */
[----:B------:R-:W-:-:S04]  /*5a80*/  UIMAD UR38, UR4, -0x9, UR38 ;  /* 0xfffffff7042678a4 */ /* 0x000fc8000f8e0226 */
[----:B------:R-:W-:Y:S08]  /*5a90*/  @P0 BRA `(.L_x_167) ;  /* 0xffffffb800c40947 */ /* 0x000ff0000383ffff */
[----:B------:R-:W-:Y:S05]  /*5aa0*/  EXIT ;  /* 0x000000000000794d */ /* 0x000fea0003800000 */
.L_x_14:
[----:B------:R-:W-:-:S08]  /*5ab0*/  ISETP.NE.AND P0, PT, R14, RZ, PT ;  /* 0x000000ff0e00720c */ /* 0x000fd00003f05270 */
[----:B0-----:R-:W0:-:S00]  /*5ac0*/  USETMAXREG.DEALLOC.CTAPOOL 0x28 ;  /* 0x00000028000079c8 */ /* 0x001e0000080e0500 */
[----:B------:R-:W-:Y:S05]  /*5ad0*/  @P0 EXIT ;  /* 0x000000000000094d */ /* 0x000fea0003800000 */
[----:B0-----:R-:W-:Y:S01]  /*5ae0*/  LOP3.LUT P0, RZ, R3, 0xff, RZ, 0xc0, !PT ;  /* 0x000000ff03ff7812 */ /* 0x001fe2000780c0ff */
[----:B------:R-:W-:Y:S02]  /*5af0*/  IMAD.MOV.U32 R3, RZ, RZ, 0x1 ;  /* 0x00000001ff037424 */ /* 0x000fe400078e00ff */
[----:B------:R-:W-:-:S10]  /*5b00*/  IMAD.MOV.U32 R8, RZ, RZ, RZ ;  /* 0x000000ffff087224 */ /* 0x000fd400078e00ff */
[----:B------:R-:W-:Y:S05]  /*5b10*/  @!P0 BRA `(.L_x_168) ;  /* 0x0000000c000c8947 */ /* 0x000fea0003800000 */
[----:B------:R-:W-:Y:S01]  /*5b20*/  LOP3.LUT P0, RZ, R5, 0x1f, RZ, 0xc0, !PT ;  /* 0x0000001f05ff7812 */ /* 0x000fe2000780c0ff */
[----:B------:R-:W-:Y:S01]  /*5b30*/  ULDC UR5, c[0x0][0x658] ;  /* 0x0001960000057ab9 */ /* 0x000fe20000000800 */
[----:B------:R-:W-:Y:S01]  /*5b40*/  UMOV UR6, 0xffffffff ;  /* 0xffffffff00067882 */ /* 0x000fe20000000000 */
[----:B------:R-:W-:Y:S01]  /*5b50*/  BSSY B0, `(.L_x_168) ;  /* 0x00000bf000007945 */ /* 0x000fe20003800000 */
[----:B------:R-:W-:Y:S01]  /*5b60*/  USHF.L.U32 UR6, UR6, UR5, URZ ;  /* 0x0000000506067299 */ /* 0x000fe2000800063f */
[C---:B------:R-:W-:Y:S01]  /*5b70*/  ISETP.NE.AND P2, PT, R4.reuse, RZ, PT ;  /* 0x000000ff0400720c */ /* 0x040fe20003f45270 */
[----:B------:R-:W-:Y:S01]  /*5b80*/  IMAD.MOV.U32 R10, RZ, RZ, 0x1 ;  /* 0x00000001ff0a7424 */ /* 0x000fe200078e00ff */
[----:B------:R-:W-:Y:S01]  /*5b90*/  ISETP.NE.OR P0, PT, R4, RZ, !P0 ;  /* 0x000000ff0400720c */ /* 0x000fe20004705670 */
[----:B------:R-:W-:Y:S01]  /*5ba0*/  IMAD.MOV.U32 R3, RZ, RZ, 0x1 ;  /* 0x00000001ff037424 */ /* 0x000fe200078e00ff */
[----:B------:R-:W-:Y:S01]  /*5bb0*/  LOP3.LUT R9, R23, 0x2, RZ, 0xfc, !PT ;  /* 0x0000000217097812 */ /* 0x000fe200078efcff */
[----:B------:R-:W-:Y:S01]  /*5bc0*/  IMAD.MOV.U32 R8, RZ, RZ, RZ ;  /* 0x000000ffff087224 */ /* 0x000fe200078e00ff */
[----:B------:R-:W-:Y:S01]  /*5bd0*/  ULDC UR4, c[0x0][0x600] ;  /* 0x0001800000047ab9 */ /* 0x000fe20000000800 */
[----:B------:R-:W-:Y:S01]  /*5be0*/  UMOV UR7, 0x1 ;  /* 0x0000000100077882 */ /* 0x000fe20000000000 */
[----:B------:R-:W-:-:S02]  /*5bf0*/  UIADD3 UR19, UR40, 0x1, URZ ;  /* 0x0000000128137890 */ /* 0x000fc4000fffe03f */
[----:B------:R-:W-:Y:S02]  /*5c00*/  UIADD3 UR15, UR4, -0x1, URZ ;  /* 0xffffffff040f7890 */ /* 0x000fe4000fffe03f */
[----:B------:R-:W-:Y:S02]  /*5c10*/  USHF.L.U32 UR17, UR7, UR5, URZ ;  /* 0x0000000507117299 */ /* 0x000fe4000800063f */
[----:B------:R-:W-:Y:S01]  /*5c20*/  ULOP3.LUT UR16, URZ, UR6, URZ, 0x33, !UPT ;  /* 0x000000063f107292 */ /* 0x000fe2000f8e333f */
[----:B------:R-:W-:-:S11]  /*5c30*/  ULDC.64 UR20, c[0x0][0x198] ;  /* 0x0000660000147ab9 */ /* 0x000fd60000000a00 */
.L_x_180:
[----:B------:R-:W-:-:S03]  /*5c40*/  UMOV UR4, 0xffffffff ;  /* 0xffffffff00047882 */ /* 0x000fc60000000000 */
[----:B------:R-:W-:Y:S05]  /*5c50*/  BRA.DIV UR4, `(.L_x_169) ;  /* 0x00000012048c7947 */ /* 0x000fea000b800000 */
[----:B------:R-:W-:-:S13]  /*5c60*/  ELECT P6, URZ, PT ;  /* 0x00000000003f782f */ /* 0x000fda00038c0000 */
.L_x_198:
[----:B------:R-:W0:Y:S01]  /*5c70*/  LDC R4, c[0x0][0x28c] ;  /* 0x0000a300ff047b82 */ /* 0x000e220000000800 */
[----:B------:R-:W-:Y:S01]  /*5c80*/  BSSY B1, `(.L_x_170) ;  /* 0x0000037000017945 */ /* 0x000fe20003800000 */
[----:B0-----:R-:W-:-:S13]  /*5c90*/  ISETP.LT.OR P6, PT, R4, 0x1, !P6 ;  /* 0x000000010400780c */ /* 0x001fda00077c1670 */
[----:B------:R-:W-:Y:S05]  /*5ca0*/  @P6 BRA `(.L_x_171) ;  /* 0x0000000000d06947 */ /* 0x000fea0003800000 */
[----:B------:R-:W-:Y:S02]  /*5cb0*/  IMAD.SHL.U32 R19, R19, 0x80, RZ ;  /* 0x0000008013137824 */ /* 0x000fe400078e00ff */
[----:B------:R-:W-:Y:S02]  /*5cc0*/  IMAD.SHL.U32 R22, R22, 0x40, RZ ;  /* 0x0000004016167824 */ /* 0x000fe400078e00ff */
[----:B------:R-:W-:Y:S02]  /*5cd0*/  IMAD.MOV.U32 R13, RZ, RZ, RZ ;  /* 0x000000ffff0d7224 */ /* 0x000fe400078e00ff */
[----:B------:R-:W-:Y:S02]  /*5ce0*/  IMAD.U32 R14, RZ, RZ, UR19 ;  /* 0x00000013ff0e7e24 */ /* 0x000fe4000f8e00ff */
[----:B------:R-:W-:Y:S02]  /*5cf0*/  IMAD.MOV.U32 R4, RZ, RZ, R3 ;  /* 0x000000ffff047224 */ /* 0x000fe400078e0003 */
[----:B------:R-:W-:-:S07]  /*5d00*/  IMAD.MOV.U32 R5, RZ, RZ, R8 ;  /* 0x000000ffff057224 */ /* 0x000fce00078e0008 */
.L_x_175:
[----:B------:R-:W0:Y:S01]  /*5d10*/  S2R R7, SR_CgaCtaId ;  /* 0x0000000000077919 */ /* 0x000e220000008800 */
[----:B------:R-:W-:-:S04]  /*5d20*/  MOV R6, 0x400 ;  /* 0x0000040000067802 */ /* 0x000fc80000000f00 */
[----:B0-----:R-:W-:Y:S02]  /*5d30*/  LEA R12, R7, R6, 0x18 ;  /* 0x00000006070c7211 */ /* 0x001fe400078ec0ff */
[----:B------:R-:W-:Y:S01]  /*5d40*/  SHF.L.U32 R6, R4, 0x1f, RZ ;  /* 0x0000001f04067819 */ /* 0x000fe200000006ff */
[----:B------:R-:W0:Y:S02]  /*5d50*/  @!P2 LDC R7, c[0x0][0x500] ;  /* 0x00014000ff07ab82 */ /* 0x000e240000000800 */
[----:B------:R-:W-:-:S04]  /*5d60*/  IMAD R11, R5, 0x8, R12 ;  /* 0x00000008050b7824 */ /* 0x000fc800078e020c */
[----:B------:R-:W1:Y:S02]  /*5d70*/  SYNCS.PHASECHK.TRANS64.TRYWAIT P1, [R11+URZ+0x48], R6 ;  /* 0x000048060b0075a7 */ /* 0x000e64000802017f */
[----:B-1----:R-:W-:Y:S05]  /*5d80*/  @!P1 BRA `(.L_x_172) ;  /* 0x0000001000609947 */ /* 0x002fea0003800000 */
.L_x_199:
[----:B-1----:R-:W-:Y:S01]  /*5d90*/  PRMT R6, R9, 0x9910, RZ ;  /* 0x0000991009067816 */ /* 0x002fe200000000ff */
[----:B0-----:R0:W-:Y:S03]  /*5da0*/  @!P2 SYNCS.ARRIVE.TRANS64 RZ, [R11+URZ], R7 ;  /* 0x000000070bffa9a7 */ /* 0x0011e6000800003f */
[----:B------:R-:W-:-:S13]  /*5db0*/  ISETP.NE.AND P1, PT, R6, 0x2, PT ;  /* 0x000000020600780c */ /* 0x000fda0003f25270 */
[----:B0-----:R-:W-:Y:S05]  /*5dc0*/  @P1 BRA `(.L_x_173) ;  /* 0x0000000000041947 */ /* 0x001fea0003800000 */
[----:B------:R-:W-:Y:S01]  /*5dd0*/  BPT.TRAP 0x1 ;  /* 0x000000040000795c */ /* 0x000fe20000300000 */
.L_x_173:
[----:B------:R-:W-:Y:S05]  /*5de0*/  @P0 BRA `(.L_x_174) ;  /* 0x0000000000040947 */ /* 0x000fea0003800000 */
[----:B------:R-:W-:Y:S01]  /*5df0*/  BPT.TRAP 0x1 ;  /* 0x000000040000795c */ /* 0x000fe20000300000 */
.L_x_174:
[--C-:B------:R-:W-:Y:S01]  /*5e00*/  IMAD R6, R5, 0x2000, R12.reuse ;  /* 0x0000200005067824 */ /* 0x100fe200078e020c */
[----:B------:R-:W-:Y:S01]  /*5e10*/  R2UR UR9, R11 ;  /* 0x000000000b0972ca */ /* 0x000fe200000e0000 */
[C---:B------:R-:W-:Y:S01]  /*5e20*/  IMAD R12, R5.reuse, 0x4000, R12 ;  /* 0x00004000050c7824 */ /* 0x040fe200078e020c */
[----:B------:R-:W-:Y:S01]  /*5e30*/  UIADD3 UR4, UP0, UR20, 0xf0, URZ ;  /* 0x000000f014047890 */ /* 0x000fe2000ff1e03f */
[----:B------:R-:W-:Y:S01]  /*5e40*/  VIADD R14, R14, 0xffffffff ;  /* 0xffffffff0e0e7836 */ /* 0x000fe20000000000 */
[----:B------:R-:W-:Y:S01]  /*5e50*/  R2UR UR5, R6 ;  /* 0x00000000060572ca */ /* 0x000fe200000e0000 */
[----:B------:R-:W-:Y:S01]  /*5e60*/  UIADD3 UR22, UP1, UR20, 0x1f0, URZ ;  /* 0x000001f014167890 */ /* 0x000fe2000ff3e03f */
[----:B------:R-:W-:Y:S01]  /*5e70*/  R2UR UR8, R12 ;  /* 0x000000000c0872ca */ /* 0x000fe200000e0000 */
[----:B------:R-:W-:Y:S01]  /*5e80*/  VIADD R5, R5, 0x1 ;  /* 0x0000000105057836 */ /* 0x000fe20000000000 */
[----:B------:R-:W-:Y:S01]  /*5e90*/  R2UR UR11, R22 ;  /* 0x00000000160b72ca */ /* 0x000fe200000e0000 */
[----:B------:R-:W-:Y:S01]  /*5ea0*/  UIADD3.X UR23, URZ, UR21, URZ, UP1, !UPT ;  /* 0x000000153f177290 */ /* 0x000fe20008ffe43f */
[----:B------:R-:W-:Y:S01]  /*5eb0*/  R2UR UR10, R13 ;  /* 0x000000000d0a72ca */ /* 0x000fe200000e0000 */
[----:B------:R-:W-:Y:S01]  /*5ec0*/  UMOV UR6, 0x0 ;  /* 0x0000000000067882 */ /* 0x000fe20000000000 */
[----:B------:R-:W-:Y:S01]  /*5ed0*/  R2UR UR12, R18 ;  /* 0x00000000120c72ca */ /* 0x000fe200000e0000 */
[----:B------:R-:W-:Y:S01]  /*5ee0*/  UMOV UR7, 0x10000000 ;  /* 0x1000000000077882 */ /* 0x000fe20000000000 */
[----:B------:R-:W-:Y:S01]  /*5ef0*/  R2UR UR18, R19 ;  /* 0x00000000131272ca */ /* 0x000fe200000e0000 */
[----:B------:R-:W-:Y:S01]  /*5f00*/  VIADD R13, R13, 0x80 ;  /* 0x000000800d0d7836 */ /* 0x000fe20000000000 */
[----:B------:R-:W-:Y:S01]  /*5f10*/  ISETP.GT.AND P3, PT, R14, 0x1, PT ;  /* 0x000000010e00780c */ /* 0x000fe20003f64270 */
[----:B------:R-:W-:Y:S01]  /*5f20*/  UIADD3 UR13, UR5, 0x180, URZ ;  /* 0x00000180050d7890 */ /* 0x000fe2000fffe03f */
[----:B------:R-:W-:Y:S01]  /*5f30*/  ISETP.NE.AND P1, PT, R5, 0x9, PT ;  /* 0x000000090500780c */ /* 0x000fe20003f25270 */
[----:B------:R-:W-:-:S02]  /*5f40*/  UIADD3.X UR5, URZ, UR21, URZ, UP0, !UPT ;  /* 0x000000153f057290 */ /* 0x000fc400087fe43f */
[----:B------:R-:W-:Y:S01]  /*5f50*/  UIADD3 UR14, UR8, 0x12180, URZ ;  /* 0x00012180080e7890 */ /* 0x000fe2000fffe03f */
[----:B------:R-:W-:Y:S02]  /*5f60*/  SEL R7, RZ, 0x1, P1 ;  /* 0x00000001ff077807 */ /* 0x000fe40000800000 */
[----:B------:R-:W-:Y:S01]  /*5f70*/  UMOV UR8, UR13 ;  /* 0x0000000d00087c82 */ /* 0x000fe20008000000 */
[----:B------:R-:W-:Y:S02]  /*5f80*/  SEL R5, R5, RZ, P1 ;  /* 0x000000ff05057207 */ /* 0x000fe40000800000 */
[----:B------:R-:W-:Y:S01]  /*5f90*/  LOP3.LUT R4, R4, R7, RZ, 0x3c, !PT ;  /* 0x0000000704047212 */ /* 0x000fe200078e3cff */
[----:B------:R0:W-:Y:S02]  /*5fa0*/  UTMALDG.3D [UR8], [UR4], desc[UR6] ;  /* 0x00000608040075b4 */ /* 0x0001e40008011000 */
[----:B0-----:R-:W-:Y:S01]  /*5fb0*/  UMOV UR8, UR14 ;  /* 0x0000000e00087c82 */ /* 0x001fe20008000000 */
[----:B------:R-:W-:-:S02]  /*5fc0*/  UMOV UR11, UR18 ;  /* 0x00000012000b7c82 */ /* 0x000fc40008000000 */
[----:B------:R0:W-:Y:S02]  /*5fd0*/  UTMALDG.3D [UR8], [UR22], desc[UR6] ;  /* 0x00000608160075b4 */ /* 0x0001e40008011000 */
[----:B0-----:R-:W-:Y:S05]  /*5fe0*/  @P3 BRA `(.L_x_175) ;  /* 0xfffffffc00483947 */ /* 0x001fea000383ffff */
.L_x_171:
[----:B------:R-:W-:Y:S05]  /*5ff0*/  BSYNC B1 ;  /* 0x0000000000017941 */ /* 0x000fea0003800000 */
.L_x_170:
[----:B------:R-:W2:Y:S01]  /*6000*/  LDL.64 R20, [R1] ;  /* 0x0000000001147983 */ /* 0x000ea20000100a00 */
[----:B------:R-:W-:Y:S01]  /*6010*/  LOP3.LUT P4, RZ, R10, 0xff, RZ, 0xc0, !PT ;  /* 0x000000ff0aff7812 */ /* 0x000fe2000788c0ff */
[----:B------:R-:W-:Y:S01]  /*6020*/  VIADD R7, R8, UR40 ;  /* 0x0000002808077c36 */ /* 0x000fe20008000000 */
[----:B------:R-:W-:Y:S01]  /*6030*/  ULDC.64 UR4, c[0x0][0x650] ;  /* 0x0001940000047ab9 */ /* 0x000fe20000000a00 */
[----:B------:R-:W-:Y:S01]  /*6040*/  IMAD.U32 R8, RZ, RZ, UR40 ;  /* 0x00000028ff087e24 */ /* 0x000fe2000f8e00ff */
[----:B------:R-:W-:Y:S01]  /*6050*/  UISETP.GE.U32.AND UP0, UPT, UR40, 0x9, UPT ;  /* 0x000000092800788c */ /* 0x000fe2000bf06070 */
[----:B------:R-:W-:Y:S01]  /*6060*/  BSSY B1, `(.L_x_176) ;  /* 0x000006b000017945 */ /* 0x000fe20003800000 */
[----:B------:R-:W-:Y:S01]  /*6070*/  ISETP.GT.U32.AND P1, PT, R7, 0x8, PT ;  /* 0x000000080700780c */ /* 0x000fe20003f24070 */
[----:B------:R-:W-:Y:S01]  /*6080*/  IMAD.MOV.U32 R22, RZ, RZ, -0x1 ;  /* 0xffffffffff167424 */ /* 0x000fe200078e00ff */
[----:B------:R-:W-:Y:S01]  /*6090*/  PRMT R10, RZ, 0x7610, R10 ;  /* 0x00007610ff0a7816 */ /* 0x000fe2000000000a */
[----:B------:R-:W-:Y:S01]  /*60a0*/  IMAD.MOV.U32 R19, RZ, RZ, -0x1 ;  /* 0xffffffffff137424 */ /* 0x000fe200078e00ff */
[----:B------:R-:W-:Y:S01]  /*60b0*/  ISETP.LT.U32.AND P1, PT, R8, 0x9, P1 ;  /* 0x000000090800780c */ /* 0x000fe20000f21070 */
[----:B------:R-:W-:Y:S01]  /*60c0*/  IMAD.MOV.U32 R18, RZ, RZ, -0x1 ;  /* 0xffffffffff127424 */ /* 0x000fe200078e00ff */
[----:B------:R-:W-:Y:S01]  /*60d0*/  PLOP3.LUT P3, PT, PT, PT, UP0, 0x80, 0x0 ;  /* 0x000000000000781c */ /* 0x000fe20003f6f008 */
[----:B------:R-:W0:Y:S01]  /*60e0*/  @P4 S2R R5, SR_CgaCtaId ;  /* 0x0000000000054919 */ /* 0x000e220000008800 */
[----:B------:R-:W-:-:S04]  /*60f0*/  @P4 MOV R4, 0x400 ;  /* 0x0000040000044802 */ /* 0x000fc80000000f00 */
[----:B0-----:R-:W-:Y:S01]  /*6100*/  @P4 LEA R6, R5, R4, 0x18 ;  /* 0x0000000405064211 */ /* 0x001fe200078ec0ff */
[----:B------:R-:W-:Y:S01]  /*6110*/  IMAD.WIDE.U32 R4, R7, 0x38e38e39, RZ ;  /* 0x38e38e3907047825 */ /* 0x000fe200078e00ff */
[----:B------:R-:W-:Y:S02]  /*6120*/  SEL R4, RZ, 0x1, !P1 ;  /* 0x00000001ff047807 */ /* 0x000fe40004800000 */
[----:B------:R0:W-:Y:S02]  /*6130*/  @P4 SYNCS.ARRIVE.TRANS64.A1T0 RZ, [R6+URZ+0xc8], RZ ;  /* 0x0000c8ff06ff49a7 */ /* 0x0001e4000810003f */
[----:B------:R-:W-:Y:S02]  /*6140*/  LOP3.LUT R3, R3, R4, RZ, 0x3c, !PT ;  /* 0x0000000403037212 */ /* 0x000fe400078e3cff */
[----:B------:R-:W-:Y:S02]  /*6150*/  PRMT R4, RZ, 0x7610, R4 ;  /* 0x00007610ff047816 */ /* 0x000fe40000000004 */
[----:B0-----:R-:W-:-:S04]  /*6160*/  SHF.R.U32.HI R6, RZ, 0x1, R5 ;  /* 0x00000001ff067819 */ /* 0x001fc80000011605 */
[----:B------:R-:W-:Y:S01]  /*6170*/  @P3 LOP3.LUT R3, R3, 0x1, R6, 0x78, !PT ;  /* 0x0000000103033812 */ /* 0x000fe200078e7806 */
[----:B------:R-:W-:Y:S01]  /*6180*/  IMAD R8, R6, -0x9, R7 ;  /* 0xfffffff706087824 */ /* 0x000fe200078e0207 */
[----:B--2---:R-:W-:-:S04]  /*6190*/  IADD3 R16, P4, R16, R20, RZ ;  /* 0x0000001410107210 */ /* 0x004fc80007f9e0ff */
[----:B------:R-:W-:Y:S01]  /*61a0*/  ISETP.GE.U32.AND P1, PT, R16, UR4, PT ;  /* 0x0000000410007c0c */ /* 0x000fe2000bf26070 */
[----:B------:R-:W-:-:S05]  /*61b0*/  IMAD.X R17, R17, 0x1, R0, P4 ;  /* 0x0000000111117824 */ /* 0x000fca00020e0600 */
[----:B------:R-:W-:-:S13]  /*61c0*/  ISETP.GE.U32.AND.EX P1, PT, R17, UR5, PT, P1 ;  /* 0x0000000511007c0c */ /* 0x000fda000bf26110 */
[----:B------:R-:W-:Y:S05]  /*61d0*/  @P1 BRA `(.L_x_177) ;  /* 0x00000004004c1947 */ /* 0x000fea0003800000 */
[----:B------:R-:W0:Y:S01]  /*61e0*/  S2R R12, SR_CTAID.X ;  /* 0x00000000000c7919 */ /* 0x000e220000002500 */
[----:B------:R-:W-:Y:S01]  /*61f0*/  ULDC.64 UR4, c[0x0][0x628] ;  /* 0x00018a0000047ab9 */ /* 0x000fe20000000a00 */
[----:B------:R-:W1:Y:S01]  /*6200*/  LDC R13, c[0x0][0x144] ;  /* 0x00005100ff0d7b82 */ /* 0x000e620000000800 */
[----:B------:R-:W-:Y:S01]  /*6210*/  ISETP.NE.U32.AND P1, PT, RZ, UR4, PT ;  /* 0x00000004ff007c0c */ /* 0x000fe2000bf25070 */
[----:B------:R-:W2:Y:S01]  /*6220*/  S2R R11, SR_CTAID.Y ;  /* 0x00000000000b7919 */ /* 0x000ea20000002600 */
[----:B------:R-:W-:Y:S01]  /*6230*/  ULDC UR6, c[0x0][0x150] ;  /* 0x0000540000067ab9 */ /* 0x000fe20000000800 */
[----:B------:R-:W-:Y:S01]  /*6240*/  ULDC UR7, c[0x0][0x630] ;  /* 0x00018c0000077ab9 */ /* 0x000fe20000000800 */
[----:B------:R-:W-:Y:S01]  /*6250*/  ISETP.NE.AND.EX P1, PT, RZ, UR5, PT, P1 ;  /* 0x00000005ff007c0c */ /* 0x000fe2000bf25310 */
[----:B------:R-:W-:Y:S01]  /*6260*/  IMAD.MOV.U32 R4, RZ, RZ, R16 ;  /* 0x000000ffff047224 */ /* 0x000fe200078e0010 */
[----:B0-----:R-:W-:-:S05]  /*6270*/  I2FP.F32.U32 R5, R12 ;  /* 0x0000000c00057245 */ /* 0x001fca0000201000 */
[----:B------:R-:W-:Y:S01]  /*6280*/  FMUL R14, R5, UR6 ;  /* 0x00000006050e7c20 */ /* 0x000fe20008400000 */
[----:B------:R-:W-:-:S05]  /*6290*/  IMAD.MOV.U32 R5, RZ, RZ, R17 ;  /* 0x000000ffff057224 */ /* 0x000fca00078e0011 */
[----:B--2---:R-:W-:Y:S05]  /*62a0*/  @!P1 BRA `(.L_x_178) ;  /* 0x0000000000289947 */ /* 0x004fea0003800000 */
[----:B------:R-:W-:Y:S02]  /*62b0*/  ULDC UR6, c[0x0][0x634] ;  /* 0x00018d0000067ab9 */ /* 0x000fe40000000800 */
[----:B------:R-:W-:-:S05]  /*62c0*/  IADD3 R5, P1, R16, UR6, RZ ;  /* 0x0000000610057c10 */ /* 0x000fca000ff3e0ff */
[----:B------:R-:W-:-:S04]  /*62d0*/  IMAD.X R15, RZ, RZ, R17, P1 ;  /* 0x000000ffff0f7224 */ /* 0x000fc800008e0611 */
[----:B------:R-:W-:-:S04]  /*62e0*/  IMAD.WIDE.U32 R6, R15, UR4, RZ ;  /* 0x000000040f067c25 */ /* 0x000fc8000f8e00ff */
[----:B------:R-:W-:-:S04]  /*62f0*/  IMAD.WIDE.U32 R6, P1, R5, UR5, R6 ;  /* 0x0000000505067c25 */ /* 0x000fc8000f820006 */
[----:B------:R-:W-:-:S04]  /*6300*/  IMAD.WIDE.U32 R4, R5, UR4, RZ ;  /* 0x0000000405047c25 */ /* 0x000fc8000f8e00ff */
[----:B------:R-:W-:Y:S01]  /*6310*/  IMAD.MOV.U32 R4, RZ, RZ, R7 ;  /* 0x000000ffff047224 */ /* 0x000fe200078e0007 */
[----:B------:R-:W-:Y:S01]  /*6320*/  IADD3 RZ, P3, R5, R6, RZ ;  /* 0x0000000605ff7210 */ /* 0x000fe20007f7e0ff */
[----:B------:R-:W-:-:S04]  /*6330*/  IMAD.X R5, RZ, RZ, RZ, P1 ;  /* 0x000000ffff057224 */ /* 0x000fc800008e06ff */
[----:B------:R-:W-:-:S08]  /*6340*/  IMAD.WIDE.U32.X R4, R15, UR5, R4, P3 ;  /* 0x000000050f047c25 */ /* 0x000fd000098e0404 */
.L_x_178:
[--C-:B------:R-:W-:Y:S01]  /*6350*/  SHF.R.U64 R18, R4, UR7, R5.reuse ;  /* 0x0000000704127c19 */ /* 0x100fe20008001205 */
[----:B------:R-:W0:Y:S01]  /*6360*/  F2I.U32.TRUNC.NTZ R14, R14 ;  /* 0x0000000e000e7305 */ /* 0x000e22000020f000 */
[----:B------:R-:W-:Y:S01]  /*6370*/  SHF.R.U32.HI R4, RZ, UR7, R5 ;  /* 0x00000007ff047c19 */ /* 0x000fe20008011605 */
[----:B------:R-:W-:Y:S01]  /*6380*/  ULDC.64 UR4, c[0x0][0x620] ;  /* 0x0001880000047ab9 */ /* 0x000fe20000000a00 */
[----:B------:R-:W-:Y:S01]  /*6390*/  IADD3 R7, P1, RZ, -R18, RZ ;  /* 0x80000012ff077210 */ /* 0x000fe20007f3e0ff */
[----:B------:R-:W-:Y:S01]  /*63a0*/  ULDC.64 UR6, c[0x0][0x640] ;  /* 0x0001900000067ab9 */ /* 0x000fe20000000a00 */
[----:B------:R-:W2:Y:S03]  /*63b0*/  LDC R20, c[0x0][0x148] ;  /* 0x00005200ff147b82 */ /* 0x000ea60000000800 */
[----:B------:R-:W-:Y:S01]  /*63c0*/  IMAD.X R4, RZ, RZ, ~R4, P1 ;  /* 0x000000ffff047224 */ /* 0x000fe200008e0e04 */
[----:B------:R-:W-:-:S03]  /*63d0*/  ISETP.NE.U32.AND P1, PT, RZ, UR6, PT ;  /* 0x00000006ff007c0c */ /* 0x000fc6000bf25070 */
[----:B------:R-:W-:Y:S01]  /*63e0*/  IMAD R6, R4, UR4, RZ ;  /* 0x0000000404067c24 */ /* 0x000fe2000f8e02ff */
[----:B------:R-:W-:Y:S01]  /*63f0*/  ISETP.NE.AND.EX P1, PT, RZ, UR7, PT, P1 ;  /* 0x00000007ff007c0c */ /* 0x000fe2000bf25310 */
[----:B------:R-:W-:Y:S01]  /*6400*/  IMAD.WIDE.U32 R4, R7, UR4, R16 ;  /* 0x0000000407047c25 */ /* 0x000fe2000f8e0010 */
[----:B------:R-:W-:-:S03]  /*6410*/  ULDC UR4, c[0x0][0x618] ;  /* 0x0001860000047ab9 */ /* 0x000fc60000000800 */
[----:B------:R-:W-:Y:S01]  /*6420*/  IMAD R7, R7, UR5, R6 ;  /* 0x0000000507077c24 */ /* 0x000fe2000f8e0206 */
[----:B------:R-:W-:Y:S01]  /*6430*/  ULDC UR5, c[0x0][0x154] ;  /* 0x0000550000057ab9 */ /* 0x000fe20000000800 */
[----:B0-----:R-:W-:Y:S02]  /*6440*/  IMAD.MOV R6, RZ, RZ, -R14 ;  /* 0x000000ffff067224 */ /* 0x001fe400078e0a0e */
[----:B------:R-:W-:Y:S02]  /*6450*/  IMAD.IADD R5, R5, 0x1, R7 ;  /* 0x0000000105057824 */ /* 0x000fe400078e0207 */
[----:B-1----:R-:W-:Y:S01]  /*6460*/  IMAD R12, R13, R6, R12 ;  /* 0x000000060d0c7224 */ /* 0x002fe200078e020c */
[----:B------:R-:W-:Y:S02]  /*6470*/  I2FP.F32.U32 R6, R11 ;  /* 0x0000000b00067245 */ /* 0x000fe40000201000 */
[--C-:B------:R-:W-:Y:S02]  /*6480*/  SHF.R.U64 R13, R4, UR4, R5.reuse ;  /* 0x00000004040d7c19 */ /* 0x100fe40008001205 */
[----:B------:R-:W-:Y:S01]  /*6490*/  SHF.R.U32.HI R4, RZ, UR4, R5 ;  /* 0x00000004ff047c19 */ /* 0x000fe20008011605 */
[----:B------:R-:W-:Y:S01]  /*64a0*/  FMUL R6, R6, UR5 ;  /* 0x0000000506067c20 */ /* 0x000fe20008400000 */
[----:B------:R-:W-:-:S02]  /*64b0*/  ULDC UR4, c[0x0][0x608] ;  /* 0x0001820000047ab9 */ /* 0x000fc40000000800 */
[--C-:B------:R-:W-:Y:S01]  /*64c0*/  SHF.R.U64 R15, R13, UR4, R4.reuse ;  /* 0x000000040d0f7c19 */ /* 0x100fe20008001204 */
[----:B------:R0:W1:Y:S01]  /*64d0*/  F2I.U32.TRUNC.NTZ R21, R6 ;  /* 0x0000000600157305 */ /* 0x000062000020f000 */
[----:B------:R-:W-:Y:S01]  /*64e0*/  SHF.R.U32.HI R4, RZ, UR4, R4 ;  /* 0x00000004ff047c19 */ /* 0x000fe20008011604 */
[----:B------:R-:W-:-:S03]  /*64f0*/  ULDC UR4, c[0x0][0x658] ;  /* 0x0001960000047ab9 */ /* 0x000fc60000000800 */
[--C-:B------:R-:W-:Y:S02]  /*6500*/  SHF.R.U64 R14, R15, UR4, R4.reuse ;  /* 0x000000040f0e7c19 */ /* 0x100fe40008001204 */
[----:B------:R-:W-:-:S03]  /*6510*/  SHF.R.U32.HI R19, RZ, UR4, R4 ;  /* 0x00000004ff137c19 */ /* 0x000fc60008011604 */
[----:B------:R-:W-:Y:S02]  /*6520*/  IMAD.MOV.U32 R4, RZ, RZ, R14 ;  /* 0x000000ffff047224 */ /* 0x000fe400078e000e */
[----:B------:R-:W-:Y:S01]  /*6530*/  IMAD.MOV.U32 R5, RZ, RZ, R19 ;  /* 0x000000ffff057224 */ /* 0x000fe200078e0013 */
[----:B0-----:R-:W-:Y:S06]  /*6540*/  @!P1 BRA `(.L_x_179) ;  /* 0x0000000000289947 */ /* 0x001fec0003800000 */
        /* <DEDUP_REMOVED lines=10> */
.L_x_179:
[----:B------:R-:W-:Y:S01]  /*65f0*/  ISETP.NE.AND P1, PT, R2, 0x1, PT ;  /* 0x000000010200780c */ /* 0x000fe20003f25270 */
[----:B------:R-:W-:Y:S01]  /*6600*/  ULDC UR4, c[0x0][0x648] ;  /* 0x0001920000047ab9 */ /* 0x000fe20000000800 */
[----:B------:R-:W-:Y:S01]  /*6610*/  LOP3.LUT R15, R15, UR16, RZ, 0xc0, !PT ;  /* 0x000000100f0f7c12 */ /* 0x000fe2000f8ec0ff */
[----:B-1----:R-:W-:Y:S01]  /*6620*/  IMAD.MOV R21, RZ, RZ, -R21 ;  /* 0x000000ffff157224 */ /* 0x002fe200078e0a15 */
[----:B------:R-:W-:Y:S01]  /*6630*/  SHF.R.U64 R4, R4, UR4, R5 ;  /* 0x0000000404047c19 */ /* 0x000fe20008001205 */
[----:B------:R-:W-:Y:S01]  /*6640*/  ULDC UR4, c[0x0][0x638] ;  /* 0x00018e0000047ab9 */ /* 0x000fe20000000800 */
[----:B------:R-:W-:Y:S01]  /*6650*/  LOP3.LUT R13, R13, UR15, RZ, 0xc0, !PT ;  /* 0x0000000f0d0d7c12 */ /* 0x000fe2000f8ec0ff */
[----:B------:R-:W-:Y:S02]  /*6660*/  ULDC UR5, c[0x0][0x610] ;  /* 0x0001840000057ab9 */ /* 0x000fe40000000800 */
[----:B------:R-:W-:Y:S02]  /*6670*/  IMAD.MOV R5, RZ, RZ, -R4 ;  /* 0x000000ffff057224 */ /* 0x000fe400078e0a04 */
[----:B------:R-:W-:-:S02]  /*6680*/  IMAD R15, R4, UR17, R15 ;  /* 0x00000011040f7c24 */ /* 0x000fc4000f8e020f */
[----:B--2---:R-:W-:Y:S02]  /*6690*/  @P1 IMAD R12, R20, R21, R11 ;  /* 0x00000015140c1224 */ /* 0x004fe400078e020b */
[----:B------:R-:W-:Y:S01]  /*66a0*/  IMAD R14, R5, UR4, R14 ;  /* 0x00000004050e7c24 */ /* 0x000fe2000f8e020e */
[----:B------:R-:W-:Y:S01]  /*66b0*/  ULDC UR4, c[0x0][0x600] ;  /* 0x0001800000047ab9 */ /* 0x000fe20000000800 */
[----:B------:R-:W-:Y:S02]  /*66c0*/  IMAD R12, R15, UR5, R12 ;  /* 0x000000050f0c7c24 */ /* 0x000fe4000f8e020c */
[----:B------:R-:W-:Y:S02]  /*66d0*/  IMAD R5, R14, UR4, R13 ;  /* 0x000000040e057c24 */ /* 0x000fe4000f8e020d */
[----:B------:R-:W-:-:S03]  /*66e0*/  IMAD.MOV.U32 R4, RZ, RZ, 0x1 ;  /* 0x00000001ff047424 */ /* 0x000fc600078e00ff */
[----:B------:R-:W-:Y:S02]  /*66f0*/  SEL R19, R5, R12, !P1 ;  /* 0x0000000c05137207 */ /* 0x000fe40004800000 */
[----:B------:R-:W-:-:S07]  /*6700*/  SEL R22, R12, R5, !P1 ;  /* 0x000000050c167207 */ /* 0x000fce0004800000 */
.L_x_177:
[----:B------:R-:W-:Y:S05]  /*6710*/  BSYNC B1 ;  /* 0x0000000000017941 */ /* 0x000fea0003800000 */
.L_x_176:
[----:B------:R-:W-:-:S13]  /*6720*/  LOP3.LUT P1, RZ, R4, 0xff, RZ, 0xc0, !PT ;  /* 0x000000ff04ff7812 */ /* 0x000fda000782c0ff */
[----:B------:R-:W-:Y:S05]  /*6730*/  @P1 BRA `(.L_x_180) ;  /* 0xfffffff400401947 */ /* 0x000fea000383ffff */
[----:B------:R-:W-:Y:S05]  /*6740*/  BSYNC B0 ;  /* 0x0000000000007941 */ /* 0x000fea0003800000 */
.L_x_168:
[----:B------:R-:W-:-:S03]  /*6750*/  UMOV UR4, 0xffffffff ;  /* 0xffffffff00047882 */ /* 0x000fc60000000000 */
[----:B------:R-:W-:Y:S05]  /*6760*/  BRA.DIV UR4, `(.L_x_181) ;  /* 0x0000000604fc7947 */ /* 0x000fea000b800000 */
[----:B------:R-:W-:-:S13]  /*6770*/  ELECT P6, URZ, PT ;  /* 0x00000000003f782f */ /* 0x000fda00038c0000 */
.L_x_202:
[----:B------:R-:W-:Y:S04]  /*6780*/  BSSY B0, `(.L_x_182) ;  /* 0x0000058000007945 */ /* 0x000fe80003800000 */
[----:B------:R-:W-:Y:S05]  /*6790*/  @!P6 BRA `(.L_x_183) ;  /* 0x000000040058e947 */ /* 0x000fea0003800000 */
[----:B------:R-:W-:-:S04]  /*67a0*/  LOP3.LUT R23, R23, 0x2, RZ, 0xfc, !PT ;  /* 0x0000000217177812 */ /* 0x000fc800078efcff */
[----:B------:R-:W-:-:S13]  /*67b0*/  ISETP.NE.AND P0, PT, R23, 0x3, PT ;  /* 0x000000031700780c */ /* 0x000fda0003f05270 */
[----:B------:R-:W-:Y:S05]  /*67c0*/  @!P0 BRA `(.L_x_184) ;  /* 0x0000000000048947 */ /* 0x000fea0003800000 */
[----:B------:R-:W-:Y:S01]  /*67d0*/  BPT.TRAP 0x1 ;  /* 0x000000040000795c */ /* 0x000fe20000300000 */
.L_x_184:
[----:B------:R-:W0:Y:S01]  /*67e0*/  S2R R5, SR_CgaCtaId ;  /* 0x0000000000057919 */ /* 0x000e220000008800 */
[----:B------:R-:W-:Y:S02]  /*67f0*/  MOV R0, 0x400 ;  /* 0x0000040000007802 */ /* 0x000fe40000000f00 */
[----:B------:R-:W-:Y:S02]  /*6800*/  SHF.L.U32 R2, R3, 0x1f, RZ ;  /* 0x0000001f03027819 */ /* 0x000fe400000006ff */
[----:B0-----:R-:W-:-:S05]  /*6810*/  LEA R5, R5, R0, 0x18 ;  /* 0x0000000005057211 */ /* 0x001fca00078ec0ff */
[----:B------:R-:W-:-:S04]  /*6820*/  VIADD R5, R5, 0x48 ;  /* 0x0000004805057836 */ /* 0x000fc80000000000 */
[C---:B------:R-:W-:Y:S02]  /*6830*/  IMAD R7, R8.reuse, 0x8, R5 ;  /* 0x0000000808077824 */ /* 0x040fe400078e0205 */
[----:B------:R-:W-:Y:S02]  /*6840*/  VIADD R8, R8, 0x1 ;  /* 0x0000000108087836 */ /* 0x000fe40000000000 */
[----:B------:R-:W0:Y:S03]  /*6850*/  SYNCS.PHASECHK.TRANS64.TRYWAIT P0, [R7+URZ], R2 ;  /* 0x00000002070075a7 */ /* 0x000e26000800017f */
[----:B------:R-:W-:-:S04]  /*6860*/  ISETP.NE.AND P1, PT, R8, 0x9, PT ;  /* 0x000000090800780c */ /* 0x000fc80003f25270 */
[----:B------:R-:W-:Y:S02]  /*6870*/  SEL R0, RZ, 0x1, P1 ;  /* 0x00000001ff007807 */ /* 0x000fe40000800000 */
[----:B------:R-:W-:Y:S02]  /*6880*/  SEL R8, R8, RZ, P1 ;  /* 0x000000ff08087207 */ /* 0x000fe40000800000 */
[----:B------:R-:W-:-:S03]  /*6890*/  LOP3.LUT R9, R3, R0, RZ, 0x3c, !PT ;  /* 0x0000000003097212 */ /* 0x000fc600078e3cff */
[----:B------:R-:W-:Y:S01]  /*68a0*/  IMAD R6, R8, 0x8, R5 ;  /* 0x0000000808067824 */ /* 0x000fe200078e0205 */
[----:B------:R-:W-:Y:S01]  /*68b0*/  SHF.L.U32 R3, R9, 0x1f, RZ ;  /* 0x0000001f09037819 */ /* 0x000fe200000006ff */
[----:B0-----:R-:W-:Y:S06]  /*68c0*/  @!P0 BRA `(.L_x_185) ;  /* 0x0000000400c48947 */ /* 0x001fec0003800000 */
.L_x_203:
[----:B------:R-:W1:Y:S01]  /*68d0*/  SYNCS.PHASECHK.TRANS64.TRYWAIT P0, [R6+URZ], R3 ;  /* 0x00000003060075a7 */ /* 0x000e62000800017f */
[----:B------:R-:W-:-:S05]  /*68e0*/  VIADD R0, R8, 0x1 ;  /* 0x0000000108007836 */ /* 0x000fca0000000000 */
[----:B------:R-:W-:-:S04]  /*68f0*/  ISETP.NE.AND P1, PT, R0, 0x9, PT ;  /* 0x000000090000780c */ /* 0x000fc80003f25270 */
[----:B0-----:R-:W-:Y:S02]  /*6900*/  SEL R2, RZ, 0x1, P1 ;  /* 0x00000001ff027807 */ /* 0x001fe40000800000 */
[----:B------:R-:W-:Y:S02]  /*6910*/  SEL R0, R0, RZ, P1 ;  /* 0x000000ff00007207 */ /* 0x000fe40000800000 */
[----:B------:R-:W-:-:S03]  /*6920*/  LOP3.LUT R9, R9, R2, RZ, 0x3c, !PT ;  /* 0x0000000209097212 */ /* 0x000fc600078e3cff */
[----:B------:R-:W-:Y:S01]  /*6930*/  IMAD R7, R0, 0x8, R5 ;  /* 0x0000000800077824 */ /* 0x000fe200078e0205 */
[----:B------:R-:W-:Y:S01]  /*6940*/  SHF.L.U32 R4, R9, 0x1f, RZ ;  /* 0x0000001f09047819 */ /* 0x000fe200000006ff */
[----:B-1----:R-:W-:Y:S06]  /*6950*/  @!P0 BRA `(.L_x_186) ;  /* 0x0000000400b48947 */ /* 0x002fec0003800000 */
.L_x_204:
[----:B------:R-:W1:Y:S01]  /*6960*/  SYNCS.PHASECHK.TRANS64.TRYWAIT P0, [R7+URZ], R4 ;  /* 0x00000004070075a7 */ /* 0x000e62000800017f */
[----:B------:R-:W-:-:S05]  /*6970*/  VIADD R0, R0, 0x1 ;  /* 0x0000000100007836 */ /* 0x000fca0000000000 */
[----:B------:R-:W-:-:S04]  /*6980*/  ISETP.NE.AND P1, PT, R0, 0x9, PT ;  /* 0x000000090000780c */ /* 0x000fc80003f25270 */
[----:B------:R-:W-:Y:S02]  /*6990*/  SEL R2, RZ, 0x1, P1 ;  /* 0x00000001ff027807 */ /* 0x000fe40000800000 */
[----:B------:R-:W-:Y:S02]  /*69a0*/  SEL R0, R0, RZ, P1 ;  /* 0x000000ff00007207 */ /* 0x000fe40000800000 */
[----:B------:R-:W-:-:S03]  /*69b0*/  LOP3.LUT R9, R9, R2, RZ, 0x3c, !PT ;  /* 0x0000000209097212 */ /* 0x000fc600078e3cff */
[----:B0-----:R-:W-:Y:S01]  /*69c0*/  IMAD R6, R0, 0x8, R5 ;  /* 0x0000000800067824 */ /* 0x001fe200078e0205 */
[----:B------:R-:W-:Y:S01]  /*69d0*/  SHF.L.U32 R3, R9, 0x1f, RZ ;  /* 0x0000001f09037819 */ /* 0x000fe200000006ff */
[----:B-1----:R-:W-:Y:S06]  /*69e0*/  @!P0 BRA `(.L_x_187) ;  /* 0x0000000400a48947 */ /* 0x002fec0003800000 */
.L_x_205:
        /* <DEDUP_REMOVED lines=9> */
.L_x_206:
        /* <DEDUP_REMOVED lines=9> */
.L_x_207:
        /* <DEDUP_REMOVED lines=9> */
.L_x_208:
        /* <DEDUP_REMOVED lines=9> */
.L_x_209:
[----:B------:R-:W1:Y:S01]  /*6c30*/  SYNCS.PHASECHK.TRANS64.TRYWAIT P0, [R6+URZ], R3 ;  /* 0x00000003060075a7 */ /* 0x000e62000800017f */
[----:B------:R-:W-:-:S05]  /*6c40*/  VIADD R0, R0, 0x1 ;  /* 0x0000000100007836 */ /* 0x000fca0000000000 */
[----:B------:R-:W-:-:S04]  /*6c50*/  ISETP.NE.AND P1, PT, R0, 0x9, PT ;  /* 0x000000090000780c */ /* 0x000fc80003f25270 */
[----:B------:R-:W-:Y:S02]  /*6c60*/  SEL R2, RZ, 0x1, P1 ;  /* 0x00000001ff027807 */ /* 0x000fe40000800000 */
[----:B------:R-:W-:Y:S02]  /*6c70*/  SEL R0, R0, RZ, P1 ;  /* 0x000000ff00007207 */ /* 0x000fe40000800000 */
[----:B------:R-:W-:Y:S01]  /*6c80*/  LOP3.LUT R2, R9, R2, RZ, 0x3c, !PT ;  /* 0x0000000209027212 */ /* 0x000fe200078e3cff */
[----:B-1----:R-:W-:Y:S06]  /*6c90*/  @!P0 BRA `(.L_x_192) ;  /* 0x00000004005c8947 */ /* 0x002fec0003800000 */
.L_x_210:
[----:B------:R-:W-:Y:S01]  /*6ca0*/  IMAD R5, R0, 0x8, R5 ;  /* 0x0000000800057824 */ /* 0x000fe200078e0205 */
[----:B------:R-:W-:-:S07]  /*6cb0*/  SHF.L.U32 R0, R2, 0x1f, RZ ;  /* 0x0000001f02007819 */ /* 0x000fce00000006ff */
.L_x_193:
[----:B--2---:R2:W3:Y:S02]  /*6cc0*/  SYNCS.PHASECHK.TRANS64.TRYWAIT P0, [R5+URZ], R0 ;  /* 0x00000000050075a7 */ /* 0x0044e4000800017f */
[----:B---3--:R-:W-:Y:S05]  /*6cd0*/  @!P0 NANOSLEEP.SYNCS 0x989680 ;  /* 0x009896800000895d */ /* 0x008fea0003900000 */
[----:B------:R-:W3:Y:S02]  /*6ce0*/  @!P0 SYNCS.PHASECHK.TRANS64 P0, [R5+URZ], R0 ;  /* 0x00000000050085a7 */ /* 0x000ee4000800007f */
[----:B---3--:R-:W-:Y:S05]  /*6cf0*/  @!P0 BRA `(.L_x_193) ;  /* 0xfffffffc00f08947 */ /* 0x008fea000383ffff */
.L_x_183:
[----:B------:R-:W-:Y:S05]  /*6d00*/  BSYNC B0 ;  /* 0x0000000000007941 */ /* 0x000fea0003800000 */
.L_x_182:
[----:B------:R-:W-:Y:S05]  /*6d10*/  EXIT ;  /* 0x000000000000794d */ /* 0x000fea0003800000 */
.L_x_16:
[----:B0-----:R-:W-:-:S04]  /*6d20*/  IMAD.U32 R3, RZ, RZ, UR43 ;  /* 0x0000002bff037e24 */ /* 0x001fc8000f8e00ff */
[----:B------:R0:W1:Y:S03]  /*6d30*/  SYNCS.PHASECHK.TRANS64.TRYWAIT P0, [R3+URZ+-0x8], R0 ;  /* 0xfffff800030075a7 */ /* 0x000066000800017f */
[----:B-1----:R-:W-:Y:S05]  /*6d40*/  @!P0 NANOSLEEP.SYNCS 0x989680 ;  /* 0x009896800000895d */ /* 0x002fea0003900000 */
[----:B------:R-:W1:Y:S02]  /*6d50*/  @!P0 SYNCS.PHASECHK.TRANS64 P0, [R3+URZ+-0x8], R0 ;  /* 0xfffff800030085a7 */ /* 0x000e64000800007f */
[----:B-1----:R-:W-:Y:S05]  /*6d60*/  @!P0 BRA `(.L_x_16) ;  /* 0xfffffffc00ec8947 */ /* 0x002fea000383ffff */
[----:B------:R-:W-:Y:S05]  /*6d70*/  BRA `(.L_x_194) ;  /* 0xffffffa800187947 */ /* 0x000fea000383ffff */
.L_x_21:
[----:B-1----:R1:W2:Y:S02]  /*6d80*/  SYNCS.PHASECHK.TRANS64.TRYWAIT P1, [R3+URZ], R0 ;  /* 0x00000000030075a7 */ /* 0x0022a4000802017f */
[----:B--2---:R-:W-:Y:S05]  /*6d90*/  @!P1 NANOSLEEP.SYNCS 0x989680 ;  /* 0x009896800000995d */ /* 0x004fea0003900000 */
[----:B------:R-:W2:Y:S02]  /*6da0*/  @!P1 SYNCS.PHASECHK.TRANS64 P1, [R3+URZ], R0 ;  /* 0x00000000030095a7 */ /* 0x000ea4000802007f */
[----:B--2---:R-:W-:Y:S05]  /*6db0*/  @!P1 BRA `(.L_x_21) ;  /* 0xfffffffc00f09947 */ /* 0x004fea000383ffff */
[----:B------:R-:W-:Y:S05]  /*6dc0*/  BRA `(.L_x_20) ;  /* 0xffffffa800907947 */ /* 0x000fea000383ffff */
.L_x_26:
[----:B-1----:R-:W-:-:S04]  /*6dd0*/  IMAD.U32 R4, RZ, RZ, UR4 ;  /* 0x00000004ff047e24 */ /* 0x002fc8000f8e00ff */
[----:B------:R1:W2:Y:S03]  /*6de0*/  SYNCS.PHASECHK.TRANS64.TRYWAIT P1, [R4+URZ], R3 ;  /* 0x00000003040075a7 */ /* 0x0002a6000802017f */
[----:B--2---:R-:W-:Y:S05]  /*6df0*/  @!P1 NANOSLEEP.SYNCS 0x989680 ;  /* 0x009896800000995d */ /* 0x004fea0003900000 */
[----:B------:R-:W2:Y:S02]  /*6e00*/  @!P1 SYNCS.PHASECHK.TRANS64 P1, [R4+URZ], R3 ;  /* 0x00000003040095a7 */ /* 0x000ea4000802007f */
[----:B--2---:R-:W-:Y:S05]  /*6e10*/  @!P1 BRA `(.L_x_26) ;  /* 0xfffffffc00ec9947 */ /* 0x004fea000383ffff */
[----:B------:R-:W-:Y:S05]  /*6e20*/  BRA `(.L_x_25) ;  /* 0xffffffac00607947 */ /* 0x000fea000383ffff */
.L_x_32:
[----:B0-----:R-:W-:-:S04]  /*6e30*/  IMAD.U32 R4, RZ, RZ, UR43 ;  /* 0x0000002bff047e24 */ /* 0x001fc8000f8e00ff */
[----:B------:R0:W1:Y:S03]  /*6e40*/  SYNCS.PHASECHK.TRANS64.TRYWAIT P0, [R4+URZ+0x8], R3 ;  /* 0x00000803040075a7 */ /* 0x000066000800017f */
[----:B-1----:R-:W-:Y:S05]  /*6e50*/  @!P0 NANOSLEEP.SYNCS 0x989680 ;  /* 0x009896800000895d */ /* 0x002fea0003900000 */
[----:B------:R-:W1:Y:S02]  /*6e60*/  @!P0 SYNCS.PHASECHK.TRANS64 P0, [R4+URZ+0x8], R3 ;  /* 0x00000803040085a7 */ /* 0x000e64000800007f */
[----:B-1----:R-:W-:Y:S05]  /*6e70*/  @!P0 BRA `(.L_x_32) ;  /* 0xfffffffc00ec8947 */ /* 0x002fea000383ffff */
[----:B------:R-:W-:Y:S05]  /*6e80*/  BRA `(.L_x_195) ;  /* 0xffffffb0008c7947 */ /* 0x000fea000383ffff */
.L_x_169:
[----:B------:R-:W-:Y:S01]  /*6e90*/  BSSY B1, `(.L_x_196) ;  /* 0x0000006000017945 */ /* 0x000fe20003800000 */
[----:B------:R-:W-:-:S07]  /*6ea0*/  IMAD.MOV.U32 R15, RZ, RZ, -0x1 ;  /* 0xffffffffff0f7424 */ /* 0x000fce00078e00ff */
[----:B-----5:R-:W-:Y:S05]  /*6eb0*/  WARPSYNC.COLLECTIVE R15, `(.L_x_197) ;  /* 0x000000000f0c7348 */ /* 0x020fea0003c00000 */
[----:B------:R-:W-:Y:S02]  /*6ec0*/  ELECT P6, UR62, PT ;  /* 0x00000000003e782f */ /* 0x000fe400038c0000 */
[----:B------:R-:W-:Y:S01]  /*6ed0*/  MOV R14, UR62 ;  /* 0x0000003e000e7c02 */ /* 0x000fe20008000f00 */
[----:B-----5:R-:W-:Y:S10]  /*6ee0*/  ENDCOLLECTIVE ;  /* 0x000000000000791b */ /* 0x020ff40003800000 */
.L_x_197:
[----:B------:R-:W-:Y:S05]  /*6ef0*/  BSYNC B1 ;  /* 0x0000000000017941 */ /* 0x000fea0003800000 */
.L_x_196:
[----:B------:R-:W-:Y:S05]  /*6f00*/  BRA `(.L_x_198) ;  /* 0xffffffec00587947 */ /* 0x000fea000383ffff */
.L_x_172:
[----:B-1----:R1:W2:Y:S02]  /*6f10*/  SYNCS.PHASECHK.TRANS64.TRYWAIT P1, [R11+URZ+0x48], R6 ;  /* 0x000048060b0075a7 */ /* 0x0022a4000802017f */
[----:B--2---:R-:W-:Y:S05]  /*6f20*/  @!P1 NANOSLEEP.SYNCS 0x989680 ;  /* 0x009896800000995d */ /* 0x004fea0003900000 */
[----:B------:R-:W2:Y:S02]  /*6f30*/  @!P1 SYNCS.PHASECHK.TRANS64 P1, [R11+URZ+0x48], R6 ;  /* 0x000048060b0095a7 */ /* 0x000ea4000802007f */
[----:B--2---:R-:W-:Y:S05]  /*6f40*/  @!P1 BRA `(.L_x_172) ;  /* 0xfffffffc00f09947 */ /* 0x004fea000383ffff */
[----:B------:R-:W-:Y:S05]  /*6f50*/  BRA `(.L_x_199) ;  /* 0xffffffec008c7947 */ /* 0x000fea000383ffff */
.L_x_181:
[----:B------:R-:W-:Y:S01]  /*6f60*/  BSSY B0, `(.L_x_200) ;  /* 0x0000006000007945 */ /* 0x000fe20003800000 */
[----:B------:R-:W-:-:S07]  /*6f70*/  IMAD.MOV.U32 R15, RZ, RZ, -0x1 ;  /* 0xffffffffff0f7424 */ /* 0x000fce00078e00ff */
[----:B-----5:R-:W-:Y:S05]  /*6f80*/  WARPSYNC.COLLECTIVE R15, `(.L_x_201) ;  /* 0x000000000f0c7348 */ /* 0x020fea0003c00000 */
[----:B------:R-:W-:Y:S02]  /*6f90*/  ELECT P6, UR62, PT ;  /* 0x00000000003e782f */ /* 0x000fe400038c0000 */
[----:B------:R-:W-:Y:S01]  /*6fa0*/  MOV R14, UR62 ;  /* 0x0000003e000e7c02 */ /* 0x000fe20008000f00 */
[----:B-----5:R-:W-:Y:S10]  /*6fb0*/  ENDCOLLECTIVE ;  /* 0x000000000000791b */ /* 0x020ff40003800000 */
.L_x_201:
[----:B------:R-:W-:Y:S05]  /*6fc0*/  BSYNC B0 ;  /* 0x0000000000007941 */ /* 0x000fea0003800000 */
.L_x_200:
[----:B------:R-:W-:Y:S05]  /*6fd0*/  BRA `(.L_x_202) ;  /* 0xfffffff400e87947 */ /* 0x000fea000383ffff */
.L_x_185:
[----:B0-----:R0:W1:Y:S02]  /*6fe0*/  SYNCS.PHASECHK.TRANS64.TRYWAIT P0, [R7+URZ], R2 ;  /* 0x00000002070075a7 */ /* 0x001064000800017f */
[----:B-1----:R-:W-:Y:S05]  /*6ff0*/  @!P0 NANOSLEEP.SYNCS 0x989680 ;  /* 0x009896800000895d */ /* 0x002fea0003900000 */
[----:B------:R-:W1:Y:S02]  /*7000*/  @!P0 SYNCS.PHASECHK.TRANS64 P0, [R7+URZ], R2 ;  /* 0x00000002070085a7 */ /* 0x000e64000800007f */
[----:B-1----:R-:W-:Y:S05]  /*7010*/  @!P0 BRA `(.L_x_185) ;  /* 0xfffffffc00f08947 */ /* 0x002fea000383ffff */
[----:B------:R-:W-:Y:S05]  /*7020*/  BRA `(.L_x_203) ;  /* 0xfffffff800287947 */ /* 0x000fea000383ffff */
.L_x_186:
[----:B0-----:R0:W1:Y:S02]  /*7030*/  SYNCS.PHASECHK.TRANS64.TRYWAIT P0, [R6+URZ], R3 ;  /* 0x00000003060075a7 */ /* 0x001064000800017f */
[----:B-1----:R-:W-:Y:S05]  /*7040*/  @!P0 NANOSLEEP.SYNCS 0x989680 ;  /* 0x009896800000895d */ /* 0x002fea0003900000 */
[----:B------:R-:W1:Y:S02]  /*7050*/  @!P0 SYNCS.PHASECHK.TRANS64 P0, [R6+URZ], R3 ;  /* 0x00000003060085a7 */ /* 0x000e64000800007f */
[----:B-1----:R-:W-:Y:S05]  /*7060*/  @!P0 BRA `(.L_x_186) ;  /* 0xfffffffc00f08947 */ /* 0x002fea000383ffff */
[----:B------:R-:W-:Y:S05]  /*7070*/  BRA `(.L_x_204) ;  /* 0xfffffff800387947 */ /* 0x000fea000383ffff */
.L_x_187:
[----:B0-----:R0:W1:Y:S02]  /*7080*/  SYNCS.PHASECHK.TRANS64.TRYWAIT P0, [R7+URZ], R4 ;  /* 0x00000004070075a7 */ /* 0x001064000800017f */
[----:B-1----:R-:W-:Y:S05]  /*7090*/  @!P0 NANOSLEEP.SYNCS 0x989680 ;  /* 0x009896800000895d */ /* 0x002fea0003900000 */
[----:B------:R-:W1:Y:S02]  /*70a0*/  @!P0 SYNCS.PHASECHK.TRANS64 P0, [R7+URZ], R4 ;  /* 0x00000004070085a7 */ /* 0x000e64000800007f */
[----:B-1----:R-:W-:Y:S05]  /*70b0*/  @!P0 BRA `(.L_x_187) ;  /* 0xfffffffc00f08947 */ /* 0x002fea000383ffff */
[----:B------:R-:W-:Y:S05]  /*70c0*/  BRA `(.L_x_205) ;  /* 0xfffffff800487947 */ /* 0x000fea000383ffff */
.L_x_188:
[----:B0-----:R0:W1:Y:S02]  /*70d0*/  SYNCS.PHASECHK.TRANS64.TRYWAIT P0, [R6+URZ], R3 ;  /* 0x00000003060075a7 */ /* 0x001064000800017f */
[----:B-1----:R-:W-:Y:S05]  /*70e0*/  @!P0 NANOSLEEP.SYNCS 0x989680 ;  /* 0x009896800000895d */ /* 0x002fea0003900000 */
[----:B------:R-:W1:Y:S02]  /*70f0*/  @!P0 SYNCS.PHASECHK.TRANS64 P0, [R6+URZ], R3 ;  /* 0x00000003060085a7 */ /* 0x000e64000800007f */
[----:B-1----:R-:W-:Y:S05]  /*7100*/  @!P0 BRA `(.L_x_188) ;  /* 0xfffffffc00f08947 */ /* 0x002fea000383ffff */
[----:B------:R-:W-:Y:S05]  /*7110*/  BRA `(.L_x_206) ;  /* 0xfffffff800587947 */ /* 0x000fea000383ffff */
.L_x_189:
[----:B0-----:R0:W1:Y:S02]  /*7120*/  SYNCS.PHASECHK.TRANS64.TRYWAIT P0, [R7+URZ], R4 ;  /* 0x00000004070075a7 */ /* 0x001064000800017f */
[----:B-1----:R-:W-:Y:S05]  /*7130*/  @!P0 NANOSLEEP.SYNCS 0x989680 ;  /* 0x009896800000895d */ /* 0x002fea0003900000 */
[----:B------:R-:W1:Y:S02]  /*7140*/  @!P0 SYNCS.PHASECHK.TRANS64 P0, [R7+URZ], R4 ;  /* 0x00000004070085a7 */ /* 0x000e64000800007f */
[----:B-1----:R-:W-:Y:S05]  /*7150*/  @!P0 BRA `(.L_x_189) ;  /* 0xfffffffc00f08947 */ /* 0x002fea000383ffff */
[----:B------:R-:W-:Y:S05]  /*7160*/  BRA `(.L_x_207) ;  /* 0xfffffff800687947 */ /* 0x000fea000383ffff */
.L_x_190:
[----:B0-----:R0:W1:Y:S02]  /*7170*/  SYNCS.PHASECHK.TRANS64.TRYWAIT P0, [R6+URZ], R3 ;  /* 0x00000003060075a7 */ /* 0x001064000800017f */
[----:B-1----:R-:W-:Y:S05]  /*7180*/  @!P0 NANOSLEEP.SYNCS 0x989680 ;  /* 0x009896800000895d */ /* 0x002fea0003900000 */
[----:B------:R-:W1:Y:S02]  /*7190*/  @!P0 SYNCS.PHASECHK.TRANS64 P0, [R6+URZ], R3 ;  /* 0x00000003060085a7 */ /* 0x000e64000800007f */
[----:B-1----:R-:W-:Y:S05]  /*71a0*/  @!P0 BRA `(.L_x_190) ;  /* 0xfffffffc00f08947 */ /* 0x002fea000383ffff */
[----:B------:R-:W-:Y:S05]  /*71b0*/  BRA `(.L_x_208) ;  /* 0xfffffff800787947 */ /* 0x000fea000383ffff */
.L_x_191:
[----:B0-----:R0:W1:Y:S02]  /*71c0*/  SYNCS.PHASECHK.TRANS64.TRYWAIT P0, [R7+URZ], R4 ;  /* 0x00000004070075a7 */ /* 0x001064000800017f */
[----:B-1----:R-:W-:Y:S05]  /*71d0*/  @!P0 NANOSLEEP.SYNCS 0x989680 ;  /* 0x009896800000895d */ /* 0x002fea0003900000 */
[----:B------:R-:W1:Y:S02]  /*71e0*/  @!P0 SYNCS.PHASECHK.TRANS64 P0, [R7+URZ], R4 ;  /* 0x00000004070085a7 */ /* 0x000e64000800007f */
[----:B-1----:R-:W-:Y:S05]  /*71f0*/  @!P0 BRA `(.L_x_191) ;  /* 0xfffffffc00f08947 */ /* 0x002fea000383ffff */
[----:B------:R-:W-:Y:S05]  /*7200*/  BRA `(.L_x_209) ;  /* 0xfffffff800887947 */ /* 0x000fea000383ffff */
.L_x_192:
[----:B-1----:R1:W2:Y:S02]  /*7210*/  SYNCS.PHASECHK.TRANS64.TRYWAIT P0, [R6+URZ], R3 ;  /* 0x00000003060075a7 */ /* 0x0022a4000800017f */
[----:B--2---:R-:W-:Y:S05]  /*7220*/  @!P0 NANOSLEEP.SYNCS 0x989680 ;  /* 0x009896800000895d */ /* 0x004fea0003900000 */
[----:B------:R-:W2:Y:S02]  /*7230*/  @!P0 SYNCS.PHASECHK.TRANS64 P0, [R6+URZ], R3 ;  /* 0x00000003060085a7 */ /* 0x000ea4000800007f */
[----:B--2---:R-:W-:Y:S05]  /*7240*/  @!P0 BRA `(.L_x_192) ;  /* 0xfffffffc00f08947 */ /* 0x004fea000383ffff */
[----:B------:R-:W-:Y:S05]  /*7250*/  BRA `(.L_x_210) ;  /* 0xfffffff800907947 */ /* 0x000fea000383ffff */
.L_x_211:
[----:B------:R-:W-:-:S00]  /*7260*/  BRA `(.L_x_211) ;  /* 0xfffffffc00fc7947 */ /* 0x000fc0000383ffff */
[----:B------:R-:W-:-:S00]  /*7270*/  NOP ;  /* 0x0000000000007918 */ /* 0x000fc00000000000 */
        /* <DEDUP_REMOVED lines=8> */
.L_x_212:


//--------------------- .nv.global.init           --------------------------
	.section	.nv.global.init,"aw",@progbits
.nv.global.init:
	.type		$str$22,@object
	.size		$str$22,($str$23 - $str$22)
$str$22:
        /*0000*/ 	.byte	0x6b, 0x5f, 0x74, 0x69, 0x6c, 0x65, 0x5f, 0x63, 0x6f, 0x75, 0x6e, 0x74, 0x20, 0x3e, 0x3d, 0x20
        /*0010*/ 	.byte	0x31, 0x00
	.type		$str$23,@object
	.size		$str$23,(__unnamed_1 - $str$23)
$str$23:
        /*0012*/ 	.byte	0x2f, 0x74, 0x6d, 0x70, 0x2f, 0x63, 0x75, 0x74, 0x6c, 0x61, 0x73, 0x73, 0x5f, 0x73, 0x77, 0x65
        /*0022*/ 	.byte	0x65, 0x70, 0x5f, 0x73, 0x72, 0x63, 0x2f, 0x69, 0x6e, 0x63, 0x6c, 0x75, 0x64, 0x65, 0x2f, 0x63
        /*0032*/ 	.byte	0x75, 0x74, 0x6c, 0x61, 0x73, 0x73, 0x2f, 0x67, 0x65, 0x6d, 0x6d, 0x2f, 0x63, 0x6f, 0x6c, 0x6c
        /*0042*/ 	.byte	0x65, 0x63, 0x74, 0x69, 0x76, 0x65, 0x2f, 0x73, 0x6d, 0x39, 0x30, 0x5f, 0x6d, 0x6d, 0x61, 0x5f
        /*0052*/ 	.byte	0x74, 0x6d, 0x61, 0x5f, 0x67, 0x6d, 0x6d, 0x61, 0x5f, 0x73, 0x73, 0x5f, 0x77, 0x61, 0x72, 0x70
        /*0062*/ 	.byte	0x73, 0x70, 0x65, 0x63, 0x69, 0x61, 0x6c, 0x69, 0x7a, 0x65, 0x64, 0x2e, 0x68, 0x70, 0x70, 0x00
	.type		__unnamed_1,@object
	.size		__unnamed_1,(.L_0 - __unnamed_1)
__unnamed_1:
        /*0072*/ 	.byte	0x76, 0x6f, 0x69, 0x64, 0x20, 0x63, 0x75, 0x74, 0x6c, 0x61, 0x73, 0x73, 0x3a, 0x3a, 0x67, 0x65
        /* <DEDUP_REMOVED lines=172> */
.L_0:


//--------------------- .nv.shared._ZN7cutlass13device_kernelINS_4gemm6kernel13GemmUniversalIN4cute5tupleIJiiiiEEENS1_10collective13CollectiveMmaINS1_34MainloopSm90TmaGmmaWarpSpecializedILi9ENS5_IJNS4_1CILi1EEESB_SB_EEENS1_32KernelTmaWarpSpecializedPingpongEEENS5_IJNSA_ILi64EEENSA_ILi128EEESG_EEEaNS5_IJlSB_lEEEaSI_NS4_8TiledMMAINS4_8MMA_AtomIJNS4_4SM904GMMA27MMA_64x128x32_S32S8S8_SS_TNEEEENS4_6LayoutISC_NS5_IJNSA_ILi0EEESQ_SQ_EEEEENS5_IJNS4_10UnderscoreEST_ST_EEEEENS4_13SM90_TMA_LOADENS4_14ComposedLayoutINS4_7SwizzleILi3ELi4ELi3EEENS4_18smem_ptr_flag_bitsILi8EEENSP_INS5_IJNSA_ILi8EEESG_EEENS5_IJSG_SB_EEEEEEEvNS4_8identityESW_S16_vS17_EENS_8epilogue10collective6detail29Sm90TmaWarpSpecializedAdapterINS1A_15DefaultEpilogueIaSI_SI_NS19_6thread17LinearCombinationIaLi1EiiLNS1E_9ScaleType4KindE0ELNS_15FloatRoundStyleE2EaEENS1_15EpilogueDefaultEEEEEvvEEEEvNT_6ParamsE --------------------------
	.section	.nv.shared._ZN7cutlass13device_kernelINS_4gemm6kernel13GemmUniversalIN4cute5tupleIJiiiiEEENS1_10collective13CollectiveMmaINS1_34MainloopSm90TmaGmmaWarpSpecializedILi9ENS5_IJNS4_1CILi1EEESB_SB_EEENS1_32KernelTmaWarpSpecializedPingpongEEENS5_IJNSA_ILi64EEENSA_ILi128EEESG_EEEaNS5_IJlSB_lEEEaSI_NS4_8TiledMMAINS4_8MMA_AtomIJNS4_4SM904GMMA27MMA_64x128x32_S32S8S8_SS_TNEEEENS4_6LayoutISC_NS5_IJNSA_ILi0EEESQ_SQ_EEEEENS5_IJNS4_10UnderscoreEST_ST_EEEEENS4_13SM90_TMA_LOADENS4_14ComposedLayoutINS4_7SwizzleILi3ELi4ELi3EEENS4_18smem_ptr_flag_bitsILi8EEENSP_INS5_IJNSA_ILi8EEESG_EEENS5_IJSG_SB_EEEEEEEvNS4_8identityESW_S16_vS17_EENS_8epilogue10collective6detail29Sm90TmaWarpSpecializedAdapterINS1A_15DefaultEpilogueIaSI_SI_NS19_6thread17LinearCombinationIaLi1EiiLNS1E_9ScaleType4KindE0ELNS_15FloatRoundStyleE2EaEENS1_15EpilogueDefaultEEEEEvvEEEEvNT_6ParamsE,"aw",@nobits
	.sectionflags	@""
	.align	16
	.zero		1024


//--------------------- .nv.shared.reserved.0     --------------------------
	.section	.nv.shared.reserved.0,"aw",@nobits
	.weak		__nv_reservedSMEM_offset_0_alias
	.size		__nv_reservedSMEM_offset_0_alias, 0, 0
	.other		__nv_reservedSMEM_offset_0_alias,@"STO_CUDA_RESERVED_SHARED STV_DEFAULT"
__nv_reservedSMEM_offset_0_alias:
	.zero		0


//--------------------- .nv.global                --------------------------
	.section	.nv.global,"aw",@nobits
.nv.global:
	.type		_ZN40_INTERNAL_6255fb35_4_k_cu_917789f4_115884cute1_E,@object
	.size		_ZN40_INTERNAL_6255fb35_4_k_cu_917789f4_115884cute1_E,(_ZN40_INTERNAL_6255fb35_4_k_cu_917789f4_115884cuda3std3__45__cpo6cbeginE - _ZN40_INTERNAL_6255fb35_4_k_cu_917789f4_115884cute1_E)
_ZN40_INTERNAL_6255fb35_4_k_cu_917789f4_115884cute1_E:
	.zero		1
	.type		_ZN40_INTERNAL_6255fb35_4_k_cu_917789f4_115884cuda3std3__45__cpo6cbeginE,@object
	.size		_ZN40_INTERNAL_6255fb35_4_k_cu_917789f4_115884cuda3std3__45__cpo6cbeginE,(_ZN40_INTERNAL_6255fb35_4_k_cu_917789f4_115884cuda3std3__48in_placeE - _ZN40_INTERNAL_6255fb35_4_k_cu_917789f4_115884cuda3std3__45__cpo6cbeginE)
_ZN40_INTERNAL_6255fb35_4_k_cu_917789f4_115884cuda3std3__45__cpo6cbeginE:
	.zero		1
	.type		_ZN40_INTERNAL_6255fb35_4_k_cu_917789f4_115884cuda3std3__48in_placeE,@object
	.size		_ZN40_INTERNAL_6255fb35_4_k_cu_917789f4_115884cuda3std3__48in_placeE,(_ZN40_INTERNAL_6255fb35_4_k_cu_917789f4_115884cuda3std6ranges3__45__cpo9iter_moveE - _ZN40_INTERNAL_6255fb35_4_k_cu_917789f4_115884cuda3std3__48in_placeE)
_ZN40_INTERNAL_6255fb35_4_k_cu_917789f4_115884cuda3std3__48in_placeE:
	.zero		1
	.type		_ZN40_INTERNAL_6255fb35_4_k_cu_917789f4_115884cuda3std6ranges3__45__cpo9iter_moveE,@object
	.size		_ZN40_INTERNAL_6255fb35_4_k_cu_917789f4_115884cuda3std6ranges3__45__cpo9iter_moveE,(_ZN40_INTERNAL_6255fb35_4_k_cu_917789f4_115884cuda3std3__45__cpo5beginE - _ZN40_INTERNAL_6255fb35_4_k_cu_917789f4_115884cuda3std6ranges3__45__cpo9iter_moveE)
_ZN40_INTERNAL_6255fb35_4_k_cu_917789f4_115884cuda3std6ranges3__45__cpo9iter_moveE:
	.zero		1
	.type		_ZN40_INTERNAL_6255fb35_4_k_cu_917789f4_115884cuda3std3__45__cpo5beginE,@object
	.size		_ZN40_INTERNAL_6255fb35_4_k_cu_917789f4_115884cuda3std3__45__cpo5beginE,(_ZN40_INTERNAL_6255fb35_4_k_cu_917789f4_115884cuda3std3__442_GLOBAL__N__6255fb35_4_k_cu_917789f4_115886ignoreE - _ZN40_INTERNAL_6255fb35_4_k_cu_917789f4_115884cuda3std3__45__cpo5beginE)
_ZN40_INTERNAL_6255fb35_4_k_cu_917789f4_115884cuda3std3__45__cpo5beginE:
	.zero		1
	.type		_ZN40_INTERNAL_6255fb35_4_k_cu_917789f4_115884cuda3std3__442_GLOBAL__N__6255fb35_4_k_cu_917789f4_115886ignoreE,@object
	.size		_ZN40_INTERNAL_6255fb35_4_k_cu_917789f4_115884cuda3std3__442_GLOBAL__N__6255fb35_4_k_cu_917789f4_115886ignoreE,(_ZN40_INTERNAL_6255fb35_4_k_cu_917789f4_115884cute7productE - _ZN40_INTERNAL_6255fb35_4_k_cu_917789f4_115884cuda3std3__442_GLOBAL__N__6255fb35_4_k_cu_917789f4_115886ignoreE)
_ZN40_INTERNAL_6255fb35_4_k_cu_917789f4_115884cuda3std3__442_GLOBAL__N__6255fb35_4_k_cu_917789f4_115886ignoreE:
	.zero		1
	.type		_ZN40_INTERNAL_6255fb35_4_k_cu_917789f4_115884cute7productE,@object
	.size		_ZN40_INTERNAL_6255fb35_4_k_cu_917789f4_115884cute7productE,(_ZN40_INTERNAL_6255fb35_4_k_cu_917789f4_115884cuda3std3__45__cpo3endE - _ZN40_INTERNAL_6255fb35_4_k_cu_917789f4_115884cute7productE)
_ZN40_INTERNAL_6255fb35_4_k_cu_917789f4_115884cute7productE:
	.zero		1
	.type		_ZN40_INTERNAL_6255fb35_4_k_cu_917789f4_115884cuda3std3__45__cpo3endE,@object
	.size		_ZN40_INTERNAL_6255fb35_4_k_cu_917789f4_115884cuda3std3__45__cpo3endE,(_ZN40_INTERNAL_6255fb35_4_k_cu_917789f4_115884cuda3std3__419piecewise_constructE - _ZN40_INTERNAL_6255fb35_4_k_cu_917789f4_115884cuda3std3__45__cpo3endE)
_ZN40_INTERNAL_6255fb35_4_k_cu_917789f4_115884cuda3std3__45__cpo3endE:
	.zero		1
	.type		_ZN40_INTERNAL_6255fb35_4_k_cu_917789f4_115884cuda3std3__419piecewise_constructE,@object
	.size		_ZN40_INTERNAL_6255fb35_4_k_cu_917789f4_115884cuda3std3__419piecewise_constructE,(_ZN40_INTERNAL_6255fb35_4_k_cu_917789f4_115884cuda3std3__45__cpo4cendE - _ZN40_INTERNAL_6255fb35_4_k_cu_917789f4_115884cuda3std3__419piecewise_constructE)
_ZN40_INTERNAL_6255fb35_4_k_cu_917789f4_115884cuda3std3__419piecewise_constructE:
	.zero		1
	.type		_ZN40_INTERNAL_6255fb35_4_k_cu_917789f4_115884cuda3std3__45__cpo4cendE,@object
	.size		_ZN40_INTERNAL_6255fb35_4_k_cu_917789f4_115884cuda3std3__45__cpo4cendE,(_ZN40_INTERNAL_6255fb35_4_k_cu_917789f4_115884cuda3std6ranges3__45__cpo4swapE - _ZN40_INTERNAL_6255fb35_4_k_cu_917789f4_115884cuda3std3__45__cpo4cendE)
_ZN40_INTERNAL_6255fb35_4_k_cu_917789f4_115884cuda3std3__45__cpo4cendE:
	.zero		1
	.type		_ZN40_INTERNAL_6255fb35_4_k_cu_917789f4_115884cuda3std6ranges3__45__cpo4swapE,@object
	.size		_ZN40_INTERNAL_6255fb35_4_k_cu_917789f4_115884cuda3std6ranges3__45__cpo4swapE,(.L_8 - _ZN40_INTERNAL_6255fb35_4_k_cu_917789f4_115884cuda3std6ranges3__45__cpo4swapE)
_ZN40_INTERNAL_6255fb35_4_k_cu_917789f4_115884cuda3std6ranges3__45__cpo4swapE:
	.zero		1
.L_8:


//--------------------- .nv.constant0._ZN7cutlass13device_kernelINS_4gemm6kernel13GemmUniversalIN4cute5tupleIJiiiiEEENS1_10collective13CollectiveMmaINS1_34MainloopSm90TmaGmmaWarpSpecializedILi9ENS5_IJNS4_1CILi1EEESB_SB_EEENS1_32KernelTmaWarpSpecializedPingpongEEENS5_IJNSA_ILi64EEENSA_ILi128EEESG_EEEaNS5_IJlSB_lEEEaSI_NS4_8TiledMMAINS4_8MMA_AtomIJNS4_4SM904GMMA27MMA_64x128x32_S32S8S8_SS_TNEEEENS4_6LayoutISC_NS5_IJNSA_ILi0EEESQ_SQ_EEEEENS5_IJNS4_10UnderscoreEST_ST_EEEEENS4_13SM90_TMA_LOADENS4_14ComposedLayoutINS4_7SwizzleILi3ELi4ELi3EEENS4_18smem_ptr_flag_bitsILi8EEENSP_INS5_IJNSA_ILi8EEESG_EEENS5_IJSG_SB_EEEEEEEvNS4_8identityESW_S16_vS17_EENS_8epilogue10collective6detail29Sm90TmaWarpSpecializedAdapterINS1A_15DefaultEpilogueIaSI_SI_NS19_6thread17LinearCombinationIaLi1EiiLNS1E_9ScaleType4KindE0ELNS_15FloatRoundStyleE2EaEENS1_15EpilogueDefaultEEEEEvvEEEEvNT_6ParamsE --------------------------
	.section	.nv.constant0._ZN7cutlass13device_kernelINS_4gemm6kernel13GemmUniversalIN4cute5tupleIJiiiiEEENS1_10collective13CollectiveMmaINS1_34MainloopSm90TmaGmmaWarpSpecializedILi9ENS5_IJNS4_1CILi1EEESB_SB_EEENS1_32KernelTmaWarpSpecializedPingpongEEENS5_IJNSA_ILi64EEENSA_ILi128EEESG_EEEaNS5_IJlSB_lEEEaSI_NS4_8TiledMMAINS4_8MMA_AtomIJNS4_4SM904GMMA27MMA_64x128x32_S32S8S8_SS_TNEEEENS4_6LayoutISC_NS5_IJNSA_ILi0EEESQ_SQ_EEEEENS5_IJNS4_10UnderscoreEST_ST_EEEEENS4_13SM90_TMA_LOADENS4_14ComposedLayoutINS4_7SwizzleILi3ELi4ELi3EEENS4_18smem_ptr_flag_bitsILi8EEENSP_INS5_IJNSA_ILi8EEESG_EEENS5_IJSG_SB_EEEEEEEvNS4_8identityESW_S16_vS17_EENS_8epilogue10collective6detail29Sm90TmaWarpSpecializedAdapterINS1A_15DefaultEpilogueIaSI_SI_NS19_6thread17LinearCombinationIaLi1EiiLNS1E_9ScaleType4KindE0ELNS_15FloatRoundStyleE2EaEENS1_15EpilogueDefaultEEEEEvvEEEEvNT_6ParamsE,"a",@progbits
	.sectionflags	@""
	.align	4
.nv.constant0._ZN7cutlass13device_kernelINS_4gemm6kernel13GemmUniversalIN4cute5tupleIJiiiiEEENS1_10collective13CollectiveMmaINS1_34MainloopSm90TmaGmmaWarpSpecializedILi9ENS5_IJNS4_1CILi1EEESB_SB_EEENS1_32KernelTmaWarpSpecializedPingpongEEENS5_IJNSA_ILi64EEENSA_ILi128EEESG_EEEaNS5_IJlSB_lEEEaSI_NS4_8TiledMMAINS4_8MMA_AtomIJNS4_4SM904GMMA27MMA_64x128x32_S32S8S8_SS_TNEEEENS4_6LayoutISC_NS5_IJNSA_ILi0EEESQ_SQ_EEEEENS5_IJNS4_10UnderscoreEST_ST_EEEEENS4_13SM90_TMA_LOADENS4_14ComposedLayoutINS4_7SwizzleILi3ELi4ELi3EEENS4_18smem_ptr_flag_bitsILi8EEENSP_INS5_IJNSA_ILi8EEESG_EEENS5_IJSG_SB_EEEEEEEvNS4_8identityESW_S16_vS17_EENS_8epilogue10collective6detail29Sm90TmaWarpSpecializedAdapterINS1A_15DefaultEpilogueIaSI_SI_NS19_6thread17LinearCombinationIaLi1EiiLNS1E_9ScaleType4KindE0ELNS_15FloatRoundStyleE2EaEENS1_15EpilogueDefaultEEEEEvvEEEEvNT_6ParamsE:
	.zero		1664


//--------------------- SYMBOLS --------------------------

	.type		.nv.reservedSmem.offset0,@object
	.size		.nv.reservedSmem.offset0,0x4
	.type		__assertfail,@function
